//
// Generated by NVIDIA NVVM Compiler
//
// Compiler Build ID: CL-36424714
// Cuda compilation tools, release 13.0, V13.0.88
// Based on NVVM 20.0.0
//

.version 9.0
.target sm_100
.address_size 64

	// .globl	_Z10matrix_mulPfS_S_S_S_S_S_S_S_iiiiii
// _ZZ18matrix_array_blockPfS_S_S_S_S_S_S_S_iiiiiiE16temp_shifted_mul has been demoted
// _ZZ18matrix_array_blockPfS_S_S_S_S_S_S_S_iiiiiiE18temp_sum_delta_h2h has been demoted
// _ZZ18matrix_array_blockPfS_S_S_S_S_S_S_S_iiiiiiE9block_h2h has been demoted
// _ZZ18matrix_array_blockPfS_S_S_S_S_S_S_S_iiiiiiE7block_w has been demoted
// _ZZ18matrix_array_blockPfS_S_S_S_S_S_S_S_iiiiiiE11block_delta has been demoted
// _ZZ18matrix_array_blockPfS_S_S_S_S_S_S_S_iiiiiiE14bias_to_update has been demoted

.visible .entry _Z10matrix_mulPfS_S_S_S_S_S_S_S_iiiiii(
	.param .u64 .ptr .align 1 _Z10matrix_mulPfS_S_S_S_S_S_S_S_iiiiii_param_0,
	.param .u64 .ptr .align 1 _Z10matrix_mulPfS_S_S_S_S_S_S_S_iiiiii_param_1,
	.param .u64 .ptr .align 1 _Z10matrix_mulPfS_S_S_S_S_S_S_S_iiiiii_param_2,
	.param .u64 .ptr .align 1 _Z10matrix_mulPfS_S_S_S_S_S_S_S_iiiiii_param_3,
	.param .u64 .ptr .align 1 _Z10matrix_mulPfS_S_S_S_S_S_S_S_iiiiii_param_4,
	.param .u64 .ptr .align 1 _Z10matrix_mulPfS_S_S_S_S_S_S_S_iiiiii_param_5,
	.param .u64 .ptr .align 1 _Z10matrix_mulPfS_S_S_S_S_S_S_S_iiiiii_param_6,
	.param .u64 .ptr .align 1 _Z10matrix_mulPfS_S_S_S_S_S_S_S_iiiiii_param_7,
	.param .u64 .ptr .align 1 _Z10matrix_mulPfS_S_S_S_S_S_S_S_iiiiii_param_8,
	.param .u32 _Z10matrix_mulPfS_S_S_S_S_S_S_S_iiiiii_param_9,
	.param .u32 _Z10matrix_mulPfS_S_S_S_S_S_S_S_iiiiii_param_10,
	.param .u32 _Z10matrix_mulPfS_S_S_S_S_S_S_S_iiiiii_param_11,
	.param .u32 _Z10matrix_mulPfS_S_S_S_S_S_S_S_iiiiii_param_12,
	.param .u32 _Z10matrix_mulPfS_S_S_S_S_S_S_S_iiiiii_param_13,
	.param .u32 _Z10matrix_mulPfS_S_S_S_S_S_S_S_iiiiii_param_14
)
{
	.reg .pred 	%p<25>;
	.reg .b32 	%r<89>;
	.reg .b32 	%f<205>;
	.reg .b64 	%rd<47>;
	// demoted variable
	.shared .align 4 .b8 _ZZ18matrix_array_blockPfS_S_S_S_S_S_S_S_iiiiiiE16temp_shifted_mul[16384];
	// demoted variable
	.shared .align 4 .b8 _ZZ18matrix_array_blockPfS_S_S_S_S_S_S_S_iiiiiiE18temp_sum_delta_h2h[1024];
	// demoted variable
	.shared .align 4 .b8 _ZZ18matrix_array_blockPfS_S_S_S_S_S_S_S_iiiiiiE9block_h2h[1024];
	// demoted variable
	.shared .align 4 .b8 _ZZ18matrix_array_blockPfS_S_S_S_S_S_S_S_iiiiiiE7block_w[1088];
	// demoted variable
	.shared .align 4 .b8 _ZZ18matrix_array_blockPfS_S_S_S_S_S_S_S_iiiiiiE11block_delta[1024];
	// demoted variable
	.shared .align 4 .b8 _ZZ18matrix_array_blockPfS_S_S_S_S_S_S_S_iiiiiiE14bias_to_update[1024];
	ld.param.u64 	%rd6, [_Z10matrix_mulPfS_S_S_S_S_S_S_S_iiiiii_param_0];
	ld.param.u64 	%rd7, [_Z10matrix_mulPfS_S_S_S_S_S_S_S_iiiiii_param_1];
	ld.param.u64 	%rd8, [_Z10matrix_mulPfS_S_S_S_S_S_S_S_iiiiii_param_3];
	ld.param.u64 	%rd9, [_Z10matrix_mulPfS_S_S_S_S_S_S_S_iiiiii_param_4];
	ld.param.u64 	%rd11, [_Z10matrix_mulPfS_S_S_S_S_S_S_S_iiiiii_param_6];
	ld.param.u32 	%r21, [_Z10matrix_mulPfS_S_S_S_S_S_S_S_iiiiii_param_9];
	ld.param.u32 	%r22, [_Z10matrix_mulPfS_S_S_S_S_S_S_S_iiiiii_param_10];
	ld.param.u32 	%r26, [_Z10matrix_mulPfS_S_S_S_S_S_S_S_iiiiii_param_11];
	ld.param.u32 	%r24, [_Z10matrix_mulPfS_S_S_S_S_S_S_S_iiiiii_param_12];
	ld.param.u32 	%r25, [_Z10matrix_mulPfS_S_S_S_S_S_S_S_iiiiii_param_14];
	mov.u32 	%r27, %ctaid.x;
	shl.b32 	%r1, %r27, 4;
	mov.u32 	%r28, %ctaid.y;
	shl.b32 	%r3, %r28, 4;
	setp.le.s32 	%p1, %r24, %r1;
	setp.le.s32 	%p2, %r26, %r3;
	or.pred  	%p3, %p1, %p2;
	@%p3 bra 	$L__BB0_18;
	cvt.s64.s32 	%rd1, %r1;
	mul.lo.s32 	%r29, %r22, %r3;
	cvt.s64.s32 	%rd13, %r29;
	add.s64 	%rd2, %rd13, %rd1;
	sub.s32 	%r30, 1, %r28;
	mul.lo.s32 	%r4, %r25, %r30;
	mov.u32 	%r31, %tid.x;
	mov.u32 	%r6, %tid.y;
	add.s32 	%r32, %r1, 16;
	setp.lt.s32 	%p4, %r32, %r24;
	sub.s32 	%r33, %r24, %r1;
	selp.b32 	%r34, 16, %r33, %p4;
	add.s32 	%r35, %r3, 16;
	setp.lt.u32 	%p5, %r35, %r26;
	sub.s32 	%r36, %r26, %r3;
	selp.b32 	%r8, 16, %r36, %p5;
	shl.b32 	%r37, %r6, 4;
	add.s32 	%r9, %r37, %r31;
	shl.b32 	%r38, %r9, 2;
	mov.u32 	%r39, _ZZ18matrix_array_blockPfS_S_S_S_S_S_S_S_iiiiiiE18temp_sum_delta_h2h;
	add.s32 	%r10, %r39, %r38;
	mov.b32 	%r40, 0;
	st.shared.u32 	[%r10], %r40;
	setp.le.s32 	%p6, %r8, %r6;
	setp.le.s32 	%p7, %r34, %r31;
	mov.f32 	%f202, 0f00000000;
	or.pred  	%p8, %p6, %p7;
	@%p8 bra 	$L__BB0_3;
	cvta.to.global.u64 	%rd14, %rd7;
	mad.lo.s32 	%r41, %r22, %r6, %r31;
	cvt.s64.s32 	%rd15, %r41;
	add.s64 	%rd16, %rd2, %rd15;
	shl.b64 	%rd17, %rd16, 2;
	add.s64 	%rd18, %rd14, %rd17;
	ld.global.f32 	%f202, [%rd18];
$L__BB0_3:
	shl.b32 	%r43, %r31, 4;
	add.s32 	%r44, %r43, %r6;
	shl.b32 	%r45, %r44, 2;
	mov.u32 	%r46, _ZZ18matrix_array_blockPfS_S_S_S_S_S_S_S_iiiiiiE7block_w;
	add.s32 	%r47, %r46, %r45;
	st.shared.f32 	[%r47], %f202;
	mov.u32 	%r49, _ZZ18matrix_array_blockPfS_S_S_S_S_S_S_S_iiiiiiE14bias_to_update;
	add.s32 	%r11, %r49, %r38;
	mov.b32 	%r86, 0;
	st.shared.u32 	[%r11], %r86;
	mov.u32 	%r50, _ZZ18matrix_array_blockPfS_S_S_S_S_S_S_S_iiiiiiE9block_h2h;
	add.s32 	%r12, %r50, %r38;
	mov.u32 	%r51, _ZZ18matrix_array_blockPfS_S_S_S_S_S_S_S_iiiiiiE11block_delta;
	add.s32 	%r13, %r51, %r38;
	cvta.to.global.u64 	%rd3, %rd11;
	cvta.to.global.u64 	%rd4, %rd9;
	cvta.to.global.u64 	%rd5, %rd6;
	cvt.u64.u32 	%rd20, %r3;
$L__BB0_4:
	setp.le.s32 	%p9, %r8, %r31;
	sub.s32 	%r52, 20000, %r6;
	setp.ge.u32 	%p10, %r86, %r52;
	mov.f32 	%f203, 0f00000000;
	or.pred  	%p11, %p9, %p10;
	@%p11 bra 	$L__BB0_6;
	add.s32 	%r53, %r86, %r6;
	mad.lo.s32 	%r54, %r53, %r21, %r31;
	cvt.s64.s32 	%rd19, %r54;
	add.s64 	%rd21, %rd19, %rd20;
	shl.b64 	%rd22, %rd21, 2;
	add.s64 	%rd23, %rd5, %rd22;
	ld.global.f32 	%f203, [%rd23];
$L__BB0_6:
	sub.s32 	%r55, 20000, %r6;
	setp.ge.u32 	%p12, %r86, %r55;
	st.shared.f32 	[%r12], %f203;
	mov.f32 	%f204, 0f00000000;
	or.pred  	%p14, %p12, %p7;
	@%p14 bra 	$L__BB0_8;
	add.s32 	%r56, %r86, %r6;
	mad.lo.s32 	%r57, %r56, %r22, %r31;
	cvt.s64.s32 	%rd24, %r57;
	add.s64 	%rd25, %rd24, %rd1;
	shl.b64 	%rd26, %rd25, 2;
	add.s64 	%rd27, %rd4, %rd26;
	ld.global.f32 	%f204, [%rd27];
$L__BB0_8:
	setp.ne.s32 	%p15, %r6, 0;
	st.shared.f32 	[%r13], %f204;
	bar.sync 	0;
	ld.shared.f32 	%f10, [%r13];
	shl.b32 	%r58, %r6, 6;
	mov.u32 	%r59, _ZZ18matrix_array_blockPfS_S_S_S_S_S_S_S_iiiiiiE11block_delta;
	add.s32 	%r60, %r59, %r58;
	ld.shared.f32 	%f11, [%r60];
	shl.b32 	%r61, %r31, 2;
	mov.u32 	%r62, _ZZ18matrix_array_blockPfS_S_S_S_S_S_S_S_iiiiiiE7block_w;
	add.s32 	%r63, %r62, %r61;
	ld.shared.f32 	%f12, [%r63];
	fma.rn.f32 	%f13, %f11, %f12, 0f00000000;
	mov.u32 	%r64, _ZZ18matrix_array_blockPfS_S_S_S_S_S_S_S_iiiiiiE9block_h2h;
	add.s32 	%r65, %r64, %r58;
	ld.shared.f32 	%f14, [%r65];
	mul.f32 	%f15, %f10, %f14;
	shl.b32 	%r66, %r6, 10;
	mov.u32 	%r67, _ZZ18matrix_array_blockPfS_S_S_S_S_S_S_S_iiiiiiE16temp_shifted_mul;
	add.s32 	%r68, %r67, %r66;
	add.s32 	%r69, %r68, %r61;
	st.shared.f32 	[%r69], %f15;
	ld.shared.f32 	%f16, [%r60+4];
	ld.shared.f32 	%f17, [%r63+64];
	fma.rn.f32 	%f18, %f16, %f17, %f13;
	ld.shared.f32 	%f19, [%r65+4];
	mul.f32 	%f20, %f10, %f19;
	st.shared.f32 	[%r69+64], %f20;
	ld.shared.f32 	%f21, [%r60+8];
	ld.shared.f32 	%f22, [%r63+128];
	fma.rn.f32 	%f23, %f21, %f22, %f18;
	ld.shared.f32 	%f24, [%r65+8];
	mul.f32 	%f25, %f10, %f24;
	st.shared.f32 	[%r69+128], %f25;
	ld.shared.f32 	%f26, [%r60+12];
	ld.shared.f32 	%f27, [%r63+192];
	fma.rn.f32 	%f28, %f26, %f27, %f23;
	ld.shared.f32 	%f29, [%r65+12];
	mul.f32 	%f30, %f10, %f29;
	st.shared.f32 	[%r69+192], %f30;
	ld.shared.f32 	%f31, [%r60+16];
	ld.shared.f32 	%f32, [%r63+256];
	fma.rn.f32 	%f33, %f31, %f32, %f28;
	ld.shared.f32 	%f34, [%r65+16];
	mul.f32 	%f35, %f10, %f34;
	st.shared.f32 	[%r69+256], %f35;
	ld.shared.f32 	%f36, [%r60+20];
	ld.shared.f32 	%f37, [%r63+320];
	fma.rn.f32 	%f38, %f36, %f37, %f33;
	ld.shared.f32 	%f39, [%r65+20];
	mul.f32 	%f40, %f10, %f39;
	st.shared.f32 	[%r69+320], %f40;
	ld.shared.f32 	%f41, [%r60+24];
	ld.shared.f32 	%f42, [%r63+384];
	fma.rn.f32 	%f43, %f41, %f42, %f38;
	ld.shared.f32 	%f44, [%r65+24];
	mul.f32 	%f45, %f10, %f44;
	st.shared.f32 	[%r69+384], %f45;
	ld.shared.f32 	%f46, [%r60+28];
	ld.shared.f32 	%f47, [%r63+448];
	fma.rn.f32 	%f48, %f46, %f47, %f43;
	ld.shared.f32 	%f49, [%r65+28];
	mul.f32 	%f50, %f10, %f49;
	st.shared.f32 	[%r69+448], %f50;
	ld.shared.f32 	%f51, [%r60+32];
	ld.shared.f32 	%f52, [%r63+512];
	fma.rn.f32 	%f53, %f51, %f52, %f48;
	ld.shared.f32 	%f54, [%r65+32];
	mul.f32 	%f55, %f10, %f54;
	st.shared.f32 	[%r69+512], %f55;
	ld.shared.f32 	%f56, [%r60+36];
	ld.shared.f32 	%f57, [%r63+576];
	fma.rn.f32 	%f58, %f56, %f57, %f53;
	ld.shared.f32 	%f59, [%r65+36];
	mul.f32 	%f60, %f10, %f59;
	st.shared.f32 	[%r69+576], %f60;
	ld.shared.f32 	%f61, [%r60+40];
	ld.shared.f32 	%f62, [%r63+640];
	fma.rn.f32 	%f63, %f61, %f62, %f58;
	ld.shared.f32 	%f64, [%r65+40];
	mul.f32 	%f65, %f10, %f64;
	st.shared.f32 	[%r69+640], %f65;
	ld.shared.f32 	%f66, [%r60+44];
	ld.shared.f32 	%f67, [%r63+704];
	fma.rn.f32 	%f68, %f66, %f67, %f63;
	ld.shared.f32 	%f69, [%r65+44];
	mul.f32 	%f70, %f10, %f69;
	st.shared.f32 	[%r69+704], %f70;
	ld.shared.f32 	%f71, [%r60+48];
	ld.shared.f32 	%f72, [%r63+768];
	fma.rn.f32 	%f73, %f71, %f72, %f68;
	ld.shared.f32 	%f74, [%r65+48];
	mul.f32 	%f75, %f10, %f74;
	st.shared.f32 	[%r69+768], %f75;
	ld.shared.f32 	%f76, [%r60+52];
	ld.shared.f32 	%f77, [%r63+832];
	fma.rn.f32 	%f78, %f76, %f77, %f73;
	ld.shared.f32 	%f79, [%r65+52];
	mul.f32 	%f80, %f10, %f79;
	st.shared.f32 	[%r69+832], %f80;
	ld.shared.f32 	%f81, [%r60+56];
	ld.shared.f32 	%f82, [%r63+896];
	fma.rn.f32 	%f83, %f81, %f82, %f78;
	ld.shared.f32 	%f84, [%r65+56];
	mul.f32 	%f85, %f10, %f84;
	st.shared.f32 	[%r69+896], %f85;
	ld.shared.f32 	%f86, [%r60+60];
	ld.shared.f32 	%f87, [%r63+960];
	fma.rn.f32 	%f88, %f86, %f87, %f83;
	ld.shared.f32 	%f89, [%r65+60];
	mul.f32 	%f90, %f10, %f89;
	st.shared.f32 	[%r69+960], %f90;
	bar.sync 	0;
	add.s32 	%r70, %r86, %r6;
	mad.lo.s32 	%r71, %r70, %r21, %r31;
	cvt.s64.s32 	%rd28, %r71;
	add.s64 	%rd30, %rd28, %rd20;
	shl.b64 	%rd31, %rd30, 2;
	add.s64 	%rd32, %rd3, %rd31;
	ld.shared.f32 	%f91, [%r12];
	mul.f32 	%f92, %f88, %f91;
	mov.f32 	%f93, 0f3F800000;
	sub.f32 	%f94, %f93, %f91;
	mul.f32 	%f95, %f92, %f94;
	atom.global.add.f32 	%f96, [%rd32], %f95;
	@%p15 bra 	$L__BB0_11;
	shl.b32 	%r73, %r31, 2;
	mov.u32 	%r74, _ZZ18matrix_array_blockPfS_S_S_S_S_S_S_S_iiiiiiE18temp_sum_delta_h2h;
	add.s32 	%r75, %r73, %r74;
	add.s32 	%r87, %r75, 64;
	mov.b32 	%r88, 8192;
$L__BB0_10:
	ld.shared.f32 	%f97, [%r87+-64];
	shl.b32 	%r76, %r31, 2;
	mov.u32 	%r77, _ZZ18matrix_array_blockPfS_S_S_S_S_S_S_S_iiiiiiE16temp_shifted_mul;
	add.s32 	%r78, %r77, %r76;
	add.s32 	%r79, %r78, %r88;
	ld.shared.f32 	%f98, [%r79+-8192];
	fma.rn.f32 	%f99, %f98, 0f3D4CCCCD, %f97;
	ld.shared.f32 	%f100, [%r79+-7168];
	fma.rn.f32 	%f101, %f100, 0f3D4CCCCD, %f99;
	ld.shared.f32 	%f102, [%r79+-6144];
	fma.rn.f32 	%f103, %f102, 0f3D4CCCCD, %f101;
	ld.shared.f32 	%f104, [%r79+-5120];
	fma.rn.f32 	%f105, %f104, 0f3D4CCCCD, %f103;
	ld.shared.f32 	%f106, [%r79+-4096];
	fma.rn.f32 	%f107, %f106, 0f3D4CCCCD, %f105;
	ld.shared.f32 	%f108, [%r79+-3072];
	fma.rn.f32 	%f109, %f108, 0f3D4CCCCD, %f107;
	ld.shared.f32 	%f110, [%r79+-2048];
	fma.rn.f32 	%f111, %f110, 0f3D4CCCCD, %f109;
	ld.shared.f32 	%f112, [%r79+-1024];
	fma.rn.f32 	%f113, %f112, 0f3D4CCCCD, %f111;
	ld.shared.f32 	%f114, [%r79];
	fma.rn.f32 	%f115, %f114, 0f3D4CCCCD, %f113;
	ld.shared.f32 	%f116, [%r79+1024];
	fma.rn.f32 	%f117, %f116, 0f3D4CCCCD, %f115;
	ld.shared.f32 	%f118, [%r79+2048];
	fma.rn.f32 	%f119, %f118, 0f3D4CCCCD, %f117;
	ld.shared.f32 	%f120, [%r79+3072];
	fma.rn.f32 	%f121, %f120, 0f3D4CCCCD, %f119;
	ld.shared.f32 	%f122, [%r79+4096];
	fma.rn.f32 	%f123, %f122, 0f3D4CCCCD, %f121;
	ld.shared.f32 	%f124, [%r79+5120];
	fma.rn.f32 	%f125, %f124, 0f3D4CCCCD, %f123;
	ld.shared.f32 	%f126, [%r79+6144];
	fma.rn.f32 	%f127, %f126, 0f3D4CCCCD, %f125;
	ld.shared.f32 	%f128, [%r79+7168];
	fma.rn.f32 	%f129, %f128, 0f3D4CCCCD, %f127;
	st.shared.f32 	[%r87+-64], %f129;
	ld.shared.f32 	%f130, [%r87];
	ld.shared.f32 	%f131, [%r79+-8128];
	fma.rn.f32 	%f132, %f131, 0f3D4CCCCD, %f130;
	ld.shared.f32 	%f133, [%r79+-7104];
	fma.rn.f32 	%f134, %f133, 0f3D4CCCCD, %f132;
	ld.shared.f32 	%f135, [%r79+-6080];
	fma.rn.f32 	%f136, %f135, 0f3D4CCCCD, %f134;
	ld.shared.f32 	%f137, [%r79+-5056];
	fma.rn.f32 	%f138, %f137, 0f3D4CCCCD, %f136;
	ld.shared.f32 	%f139, [%r79+-4032];
	fma.rn.f32 	%f140, %f139, 0f3D4CCCCD, %f138;
	ld.shared.f32 	%f141, [%r79+-3008];
	fma.rn.f32 	%f142, %f141, 0f3D4CCCCD, %f140;
	ld.shared.f32 	%f143, [%r79+-1984];
	fma.rn.f32 	%f144, %f143, 0f3D4CCCCD, %f142;
	ld.shared.f32 	%f145, [%r79+-960];
	fma.rn.f32 	%f146, %f145, 0f3D4CCCCD, %f144;
	ld.shared.f32 	%f147, [%r79+64];
	fma.rn.f32 	%f148, %f147, 0f3D4CCCCD, %f146;
	ld.shared.f32 	%f149, [%r79+1088];
	fma.rn.f32 	%f150, %f149, 0f3D4CCCCD, %f148;
	ld.shared.f32 	%f151, [%r79+2112];
	fma.rn.f32 	%f152, %f151, 0f3D4CCCCD, %f150;
	ld.shared.f32 	%f153, [%r79+3136];
	fma.rn.f32 	%f154, %f153, 0f3D4CCCCD, %f152;
	ld.shared.f32 	%f155, [%r79+4160];
	fma.rn.f32 	%f156, %f155, 0f3D4CCCCD, %f154;
	ld.shared.f32 	%f157, [%r79+5184];
	fma.rn.f32 	%f158, %f157, 0f3D4CCCCD, %f156;
	ld.shared.f32 	%f159, [%r79+6208];
	fma.rn.f32 	%f160, %f159, 0f3D4CCCCD, %f158;
	ld.shared.f32 	%f161, [%r79+7232];
	fma.rn.f32 	%f162, %f161, 0f3D4CCCCD, %f160;
	st.shared.f32 	[%r87], %f162;
	add.s32 	%r88, %r88, 128;
	add.s32 	%r87, %r87, 128;
	setp.ne.s32 	%p16, %r88, 9216;
	@%p16 bra 	$L__BB0_10;
$L__BB0_11:
	setp.ne.s32 	%p17, %r4, 1;
	bar.sync 	0;
	@%p17 bra 	$L__BB0_13;
	ld.shared.f32 	%f163, [%r13];
	ld.shared.f32 	%f164, [%r11];
	add.f32 	%f165, %f163, %f164;
	st.shared.f32 	[%r11], %f165;
$L__BB0_13:
	add.s32 	%r20, %r86, 16;
	setp.lt.u32 	%p18, %r86, 19984;
	mov.u32 	%r86, %r20;
	@%p18 bra 	$L__BB0_4;
	add.s32 	%r80, %r3, %r6;
	setp.ge.s32 	%p19, %r80, %r26;
	add.s32 	%r81, %r1, %r31;
	setp.ge.s32 	%p20, %r81, %r24;
	or.pred  	%p21, %p19, %p20;
	@%p21 bra 	$L__BB0_16;
	ld.param.u64 	%rd45, [_Z10matrix_mulPfS_S_S_S_S_S_S_S_iiiiii_param_5];
	ld.shared.f32 	%f166, [%r10];
	mad.lo.s32 	%r82, %r22, %r6, %r31;
	cvt.s64.s32 	%rd33, %r82;
	add.s64 	%rd34, %rd2, %rd33;
	cvta.to.global.u64 	%rd35, %rd45;
	shl.b64 	%rd36, %rd34, 2;
	add.s64 	%rd37, %rd35, %rd36;
	st.global.f32 	[%rd37], %f166;
$L__BB0_16:
	setp.ne.s32 	%p22, %r4, 1;
	setp.ne.s32 	%p23, %r6, 0;
	or.pred  	%p24, %p23, %p22;
	@%p24 bra 	$L__BB0_18;
	ld.param.u64 	%rd46, [_Z10matrix_mulPfS_S_S_S_S_S_S_S_iiiiii_param_8];
	shl.b32 	%r83, %r31, 2;
	mov.u32 	%r84, _ZZ18matrix_array_blockPfS_S_S_S_S_S_S_S_iiiiiiE14bias_to_update;
	add.s32 	%r85, %r84, %r83;
	ld.shared.f32 	%f167, [%r85];
	add.f32 	%f168, %f167, 0f00000000;
	ld.shared.f32 	%f169, [%r85+64];
	add.f32 	%f170, %f168, %f169;
	ld.shared.f32 	%f171, [%r85+128];
	add.f32 	%f172, %f170, %f171;
	ld.shared.f32 	%f173, [%r85+192];
	add.f32 	%f174, %f172, %f173;
	ld.shared.f32 	%f175, [%r85+256];
	add.f32 	%f176, %f174, %f175;
	ld.shared.f32 	%f177, [%r85+320];
	add.f32 	%f178, %f176, %f177;
	ld.shared.f32 	%f179, [%r85+384];
	add.f32 	%f180, %f178, %f179;
	ld.shared.f32 	%f181, [%r85+448];
	add.f32 	%f182, %f180, %f181;
	ld.shared.f32 	%f183, [%r85+512];
	add.f32 	%f184, %f182, %f183;
	ld.shared.f32 	%f185, [%r85+576];
	add.f32 	%f186, %f184, %f185;
	ld.shared.f32 	%f187, [%r85+640];
	add.f32 	%f188, %f186, %f187;
	ld.shared.f32 	%f189, [%r85+704];
	add.f32 	%f190, %f188, %f189;
	ld.shared.f32 	%f191, [%r85+768];
	add.f32 	%f192, %f190, %f191;
	ld.shared.f32 	%f193, [%r85+832];
	add.f32 	%f194, %f192, %f193;
	ld.shared.f32 	%f195, [%r85+896];
	add.f32 	%f196, %f194, %f195;
	ld.shared.f32 	%f197, [%r85+960];
	add.f32 	%f198, %f196, %f197;
	cvt.u64.u32 	%rd38, %r31;
	add.s64 	%rd39, %rd1, %rd38;
	cvta.to.global.u64 	%rd40, %rd8;
	shl.b64 	%rd41, %rd39, 2;
	add.s64 	%rd42, %rd40, %rd41;
	ld.global.f32 	%f199, [%rd42];
	mul.f32 	%f200, %f199, 0f3F4CCCCD;
	fma.rn.f32 	%f201, %f198, 0f3D4CCCCD, %f200;
	cvta.to.global.u64 	%rd43, %rd46;
	add.s64 	%rd44, %rd43, %rd41;
	st.global.f32 	[%rd44], %f201;
$L__BB0_18:
	bar.sync 	0;
	ret;

}


// ===== COMPILED SASS (sm_100) =====

	.target	sm_100

	.elftype	@"ET_EXEC"


//--------------------- .note.nv.tkinfo           --------------------------
	.section	.note.nv.tkinfo,"",@"SHT_NOTE"
	.sectionflags	@"SHF_NOTE_NV_TKINFO"
	.tkinfo
        /*0018*/ 	.word	0x00000002
        /*0030*/ 	.string	""
        /*0030*/ 	.string	"ptxas"
        /*0030*/ 	.string	"Cuda compilation tools, release 13.0, V13.0.88"
        /*0030*/ 	.string	"Build cuda_13.0.r13.0/compiler.36424714_0"
        /*0030*/ 	.string	"-arch sm_100 -m 64 "



//--------------------- .note.nv.cuinfo           --------------------------
	.section	.note.nv.cuinfo,"",@"SHT_NOTE"
	.sectionflags	@"SHF_NOTE_NV_CUINFO"
        /*0018*/ 	.short	0x0002
        /*001a*/ 	.short	0x0064
        /*001c*/ 	.short	0x0082
	.zero		2


//--------------------- .nv.info                  --------------------------
	.section	.nv.info,"",@"SHT_CUDA_INFO"
	.align	4


	//----- nvinfo : EIATTR_REGCOUNT
	.align		4
        /*0000*/ 	.byte	0x04, 0x2f
        /*0002*/ 	.short	(.L_1 - .L_0)
	.align		4
.L_0:
        /*0004*/ 	.word	index@(_Z10matrix_mulPfS_S_S_S_S_S_S_S_iiiiii)
        /*0008*/ 	.word	0x00000020


	//----- nvinfo : EIATTR_FRAME_SIZE
	.align		4
.L_1:
        /*000c*/ 	.byte	0x04, 0x11
        /*000e*/ 	.short	(.L_3 - .L_2)
	.align		4
.L_2:
        /*0010*/ 	.word	index@(_Z10matrix_mulPfS_S_S_S_S_S_S_S_iiiiii)
        /*0014*/ 	.word	0x00000000


	//----- nvinfo : EIATTR_MIN_STACK_SIZE
	.align		4
.L_3:
        /*0018*/ 	.byte	0x04, 0x12
        /*001a*/ 	.short	(.L_5 - .L_4)
	.align		4
.L_4:
        /*001c*/ 	.word	index@(_Z10matrix_mulPfS_S_S_S_S_S_S_S_iiiiii)
        /*0020*/ 	.word	0x00000000
.L_5:


//--------------------- .nv.compat                --------------------------
	.section	.nv.compat,"",@"SHT_CUDA_COMPAT_INFO"
	.align	4
        /*0000*/ 	.byte	0x02, 0x09, 0x00, 0x00, 0x02, 0x02, 0x01, 0x00, 0x02, 0x05, 0x05, 0x00, 0x03, 0x07, 0x01, 0x01
        /*0010*/ 	.byte	0x02, 0x03, 0x00, 0x00, 0x02, 0x06, 0x01, 0x00, 0x04, 0x0b, 0x08, 0x00, 0x09, 0x00, 0x00, 0x00
        /*0020*/ 	.byte	0x00, 0x00, 0x00, 0x00


//--------------------- .nv.info._Z10matrix_mulPfS_S_S_S_S_S_S_S_iiiiii --------------------------
	.section	.nv.info._Z10matrix_mulPfS_S_S_S_S_S_S_S_iiiiii,"",@"SHT_CUDA_INFO"
	.sectionflags	@""
	.align	4


	//----- nvinfo : EIATTR_CUDA_API_VERSION
	.align		4
        /*0000*/ 	.byte	0x04, 0x37
        /*0002*/ 	.short	(.L_7 - .L_6)
.L_6:
        /*0004*/ 	.word	0x00000082


	//----- nvinfo : EIATTR_KPARAM_INFO
	.align		4
.L_7:
        /*0008*/ 	.byte	0x04, 0x17
        /*000a*/ 	.short	(.L_9 - .L_8)
.L_8:
        /*000c*/ 	.word	0x00000000
        /*0010*/ 	.short	0x000e
        /*0012*/ 	.short	0x005c
        /*0014*/ 	.byte	0x00, 0xf0, 0x11, 0x00


	//----- nvinfo : EIATTR_KPARAM_INFO
	.align		4
.L_9:
        /*0018*/ 	.byte	0x04, 0x17
        /*001a*/ 	.short	(.L_11 - .L_10)
.L_10:
        /*001c*/ 	.word	0x00000000
        /*0020*/ 	.short	0x000d
        /*0022*/ 	.short	0x0058
        /*0024*/ 	.byte	0x00, 0xf0, 0x11, 0x00


	//----- nvinfo : EIATTR_KPARAM_INFO
	.align		4
.L_11:
        /*0028*/ 	.byte	0x04, 0x17
        /*002a*/ 	.short	(.L_13 - .L_12)
.L_12:
        /*002c*/ 	.word	0x00000000
        /*0030*/ 	.short	0x000c
        /*0032*/ 	.short	0x0054
        /*0034*/ 	.byte	0x00, 0xf0, 0x11, 0x00


	//----- nvinfo : EIATTR_KPARAM_INFO
	.align		4
.L_13:
        /*0038*/ 	.byte	0x04, 0x17
        /*003a*/ 	.short	(.L_15 - .L_14)
.L_14:
        /*003c*/ 	.word	0x00000000
        /*0040*/ 	.short	0x000b
        /*0042*/ 	.short	0x0050
        /*0044*/ 	.byte	0x00, 0xf0, 0x11, 0x00


	//----- nvinfo : EIATTR_KPARAM_INFO
	.align		4
.L_15:
        /*0048*/ 	.byte	0x04, 0x17
        /*004a*/ 	.short	(.L_17 - .L_16)
.L_16:
        /*004c*/ 	.word	0x00000000
        /*0050*/ 	.short	0x000a
        /*0052*/ 	.short	0x004c
        /*0054*/ 	.byte	0x00, 0xf0, 0x11, 0x00


	//----- nvinfo : EIATTR_KPARAM_INFO
	.align		4
.L_17:
        /*0058*/ 	.byte	0x04, 0x17
        /*005a*/ 	.short	(.L_19 - .L_18)
.L_18:
        /*005c*/ 	.word	0x00000000
        /*0060*/ 	.short	0x0009
        /*0062*/ 	.short	0x0048
        /*0064*/ 	.byte	0x00, 0xf0, 0x11, 0x00


	//----- nvinfo : EIATTR_KPARAM_INFO
	.align		4
.L_19:
        /*0068*/ 	.byte	0x04, 0x17
        /*006a*/ 	.short	(.L_21 - .L_20)
.L_20:
        /*006c*/ 	.word	0x00000000
        /*0070*/ 	.short	0x0008
        /*0072*/ 	.short	0x0040
        /*0074*/ 	.byte	0x00, 0xf5, 0x21, 0x00


	//----- nvinfo : EIATTR_KPARAM_INFO
	.align		4
.L_21:
        /*0078*/ 	.byte	0x04, 0x17
        /*007a*/ 	.short	(.L_23 - .L_22)
.L_22:
        /*007c*/ 	.word	0x00000000
        /*0080*/ 	.short	0x0007
        /*0082*/ 	.short	0x0038
        /*0084*/ 	.byte	0x00, 0xf5, 0x21, 0x00


	//----- nvinfo : EIATTR_KPARAM_INFO
	.align		4
.L_23:
        /*0088*/ 	.byte	0x04, 0x17
        /*008a*/ 	.short	(.L_25 - .L_24)
.L_24:
        /*008c*/ 	.word	0x00000000
        /*0090*/ 	.short	0x0006
        /*0092*/ 	.short	0x0030
        /*0094*/ 	.byte	0x00, 0xf5, 0x21, 0x00


	//----- nvinfo : EIATTR_KPARAM_INFO
	.align		4
.L_25:
        /*0098*/ 	.byte	0x04, 0x17
        /*009a*/ 	.short	(.L_27 - .L_26)
.L_26:
        /*009c*/ 	.word	0x00000000
        /*00a0*/ 	.short	0x0005
        /*00a2*/ 	.short	0x0028
        /*00a4*/ 	.byte	0x00, 0xf5, 0x21, 0x00


	//----- nvinfo : EIATTR_KPARAM_INFO
	.align		4
.L_27:
        /*00a8*/ 	.byte	0x04, 0x17
        /*00aa*/ 	.short	(.L_29 - .L_28)
.L_28:
        /*00ac*/ 	.word	0x00000000
        /*00b0*/ 	.short	0x0004
        /*00b2*/ 	.short	0x0020
        /*00b4*/ 	.byte	0x00, 0xf5, 0x21, 0x00


	//----- nvinfo : EIATTR_KPARAM_INFO
	.align		4
.L_29:
        /*00b8*/ 	.byte	0x04, 0x17
        /*00ba*/ 	.short	(.L_31 - .L_30)
.L_30:
        /*00bc*/ 	.word	0x00000000
        /*00c0*/ 	.short	0x0003
        /*00c2*/ 	.short	0x0018
        /*00c4*/ 	.byte	0x00, 0xf5, 0x21, 0x00


	//----- nvinfo : EIATTR_KPARAM_INFO
	.align		4
.L_31:
        /*00c8*/ 	.byte	0x04, 0x17
        /*00ca*/ 	.short	(.L_33 - .L_32)
.L_32:
        /*00cc*/ 	.word	0x00000000
        /*00d0*/ 	.short	0x0002
        /*00d2*/ 	.short	0x0010
        /*00d4*/ 	.byte	0x00, 0xf5, 0x21, 0x00


	//----- nvinfo : EIATTR_KPARAM_INFO
	.align		4
.L_33:
        /*00d8*/ 	.byte	0x04, 0x17
        /*00da*/ 	.short	(.L_35 - .L_34)
.L_34:
        /*00dc*/ 	.word	0x00000000
        /*00e0*/ 	.short	0x0001
        /*00e2*/ 	.short	0x0008
        /*00e4*/ 	.byte	0x00, 0xf5, 0x21, 0x00


	//----- nvinfo : EIATTR_KPARAM_INFO
	.align		4
.L_35:
        /*00e8*/ 	.byte	0x04, 0x17
        /*00ea*/ 	.short	(.L_37 - .L_36)
.L_36:
        /*00ec*/ 	.word	0x00000000
        /*00f0*/ 	.short	0x0000
        /*00f2*/ 	.short	0x0000
        /*00f4*/ 	.byte	0x00, 0xf5, 0x21, 0x00


	//----- nvinfo : EIATTR_SPARSE_MMA_MASK
	.align		4
.L_37:
        /*00f8*/ 	.byte	0x03, 0x50
        /*00fa*/ 	.short	0x0000


	//----- nvinfo : EIATTR_MAXREG_COUNT
	.align		4
        /*00fc*/ 	.byte	0x03, 0x1b
        /*00fe*/ 	.short	0x00ff


	//----- nvinfo : EIATTR_NUM_BARRIERS
	.align		4
        /*0100*/ 	.byte	0x02, 0x4c
        /*0102*/ 	.byte	0x01
	.zero		1


	//----- nvinfo : EIATTR_MERCURY_ISA_VERSION
	.align		4
        /*0104*/ 	.byte	0x03, 0x5f
        /*0106*/ 	.short	0x0101


	//----- nvinfo : EIATTR_VRC_CTA_INIT_COUNT
	.align		4
        /*0108*/ 	.byte	0x02, 0x4a
	.zero		1
	.zero		1


	//----- nvinfo : EIATTR_EXIT_INSTR_OFFSETS
	.align		4
        /*010c*/ 	.byte	0x04, 0x1c
        /*010e*/ 	.short	(.L_39 - .L_38)


	//   ....[0]....
.L_38:
        /*0110*/ 	.word	0x00001710


	//----- nvinfo : EIATTR_CRS_STACK_SIZE
	.align		4
.L_39:
        /*0114*/ 	.byte	0x04, 0x1e
        /*0116*/ 	.short	(.L_41 - .L_40)
.L_40:
        /*0118*/ 	.word	0x00000000


	//----- nvinfo : EIATTR_CBANK_PARAM_SIZE
	.align		4
.L_41:
        /*011c*/ 	.byte	0x03, 0x19
        /*011e*/ 	.short	0x0060


	//----- nvinfo : EIATTR_PARAM_CBANK
	.align		4
        /*0120*/ 	.byte	0x04, 0x0a
        /*0122*/ 	.short	(.L_43 - .L_42)
	.align		4
.L_42:
        /*0124*/ 	.word	index@(.nv.constant0._Z10matrix_mulPfS_S_S_S_S_S_S_S_iiiiii)
        /*0128*/ 	.short	0x0380
        /*012a*/ 	.short	0x0060


	//----- nvinfo : EIATTR_SW_WAR
	.align		4
.L_43:
        /*012c*/ 	.byte	0x04, 0x36
        /*012e*/ 	.short	(.L_45 - .L_44)
.L_44:
        /*0130*/ 	.word	0x00000008
.L_45:


//--------------------- .nv.callgraph             --------------------------
	.section	.nv.callgraph,"",@"SHT_CUDA_CALLGRAPH"
	.align	4
	.sectionentsize	8
	.align		4
        /*0000*/ 	.word	0x00000000
	.align		4
        /*0004*/ 	.word	0xffffffff
	.align		4
        /*0008*/ 	.word	0x00000000
	.align		4
        /*000c*/ 	.word	0xfffffffe
	.align		4
        /*0010*/ 	.word	0x00000000
	.align		4
        /*0014*/ 	.word	0xfffffffd
	.align		4
        /*0018*/ 	.word	0x00000000
	.align		4
        /*001c*/ 	.word	0xfffffffc


//--------------------- .text._Z10matrix_mulPfS_S_S_S_S_S_S_S_iiiiii --------------------------
	.section	.text._Z10matrix_mulPfS_S_S_S_S_S_S_S_iiiiii,"ax",@progbits
	.align	128
        .global         _Z10matrix_mulPfS_S_S_S_S_S_S_S_iiiiii
        .type           _Z10matrix_mulPfS_S_S_S_S_S_S_S_iiiiii,@function
        .size           _Z10matrix_mulPfS_S_S_S_S_S_S_S_iiiiii,(.L_x_9 - _Z10matrix_mulPfS_S_S_S_S_S_S_S_iiiiii)
        .other          _Z10matrix_mulPfS_S_S_S_S_S_S_S_iiiiii,@"STO_CUDA_ENTRY STV_DEFAULT"
_Z10matrix_mulPfS_S_S_S_S_S_S_S_iiiiii:
.text._Z10matrix_mulPfS_S_S_S_S_S_S_S_iiiiii:
[----:B------:R-:W-:Y:S08]  /*0000*/  LDC R1, c[0x0][0x37c] ;  /* 0x0000df00ff017b82 */ /* 0x000ff00000000800 */
[----:B------:R-:W0:Y:S01]  /*0010*/  S2UR UR11, SR_CTAID.Y ;  /* 0x00000000000b79c3 */ /* 0x000e220000002600 */
[----:B------:R-:W1:Y:S07]  /*0020*/  LDCU.64 UR8, c[0x0][0x3d0] ;  /* 0x00007a00ff0877ac */ /* 0x000e6e0008000a00 */
[----:B------:R-:W2:Y:S01]  /*0030*/  S2UR UR5, SR_CTAID.X ;  /* 0x00000000000579c3 */ /* 0x000ea20000002500 */
[----:B0-----:R-:W-:-:S04]  /*0040*/  USHF.L.U32 UR13, UR11, 0x4, URZ ;  /* 0x000000040b0d7899 */ /* 0x001fc800080006ff */
[----:B-1----:R-:W-:Y:S02]  /*0050*/  UISETP.GE.AND UP0, UPT, UR13, UR8, UPT ;  /* 0x000000080d00728c */ /* 0x002fe4000bf06270 */
[----:B--2---:R-:W-:-:S04]  /*0060*/  USHF.L.U32 UR5, UR5, 0x4, URZ ;  /* 0x0000000405057899 */ /* 0x004fc800080006ff */
[----:B------:R-:W-:-:S09]  /*0070*/  UISETP.GE.OR UP0, UPT, UR5, UR9, UP0 ;  /* 0x000000090500728c */ /* 0x000fd20008706670 */
[----:B------:R-:W-:Y:S05]  /*0080*/  BRA.U UP0, `(.L_x_0) ;  /* 0x00000015009c7547 */ /* 0x000fea000b800000 */
[----:B------:R-:W0:Y:S01]  /*0090*/  S2R R2, SR_TID.X ;  /* 0x0000000000027919 */ /* 0x000e220000002100 */
[----:B------:R-:W-:Y:S02]  /*00a0*/  UIADD3 UR6, UPT, UPT, UR5, 0x10, URZ ;  /* 0x0000001005067890 */ /* 0x000fe4000fffe0ff */
[----:B------:R-:W-:Y:S01]  /*00b0*/  UIADD3 UR4, UPT, UPT, -UR5, UR9, URZ ;  /* 0x0000000905047290 */ /* 0x000fe2000fffe1ff */
[----:B------:R-:W1:Y:S01]  /*00c0*/  S2R R3, SR_TID.Y ;  /* 0x0000000000037919 */ /* 0x000e620000002200 */
[----:B------:R-:W-:Y:S02]  /*00d0*/  UIADD3 UR7, UPT, UPT, UR13, 0x10, URZ ;  /* 0x000000100d077890 */ /* 0x000fe4000fffe0ff */
[----:B------:R-:W-:Y:S02]  /*00e0*/  UISETP.GE.AND UP0, UPT, UR6, UR9, UPT ;  /* 0x000000090600728c */ /* 0x000fe4000bf06270 */
[----:B------:R-:W-:Y:S02]  /*00f0*/  UIADD3 UR6, UPT, UPT, -UR13, UR8, URZ ;  /* 0x000000080d067290 */ /* 0x000fe4000fffe1ff */
[----:B------:R-:W-:-:S02]  /*0100*/  UISETP.GE.U32.AND UP1, UPT, UR7, UR8, UPT ;  /* 0x000000080700728c */ /* 0x000fc4000bf26070 */
[----:B------:R-:W-:Y:S02]  /*0110*/  USEL UR4, UR4, 0x10, UP0 ;  /* 0x0000001004047887 */ /* 0x000fe40008000000 */
[----:B------:R-:W-:Y:S01]  /*0120*/  USEL UR6, UR6, 0x10, UP1 ;  /* 0x0000001006067887 */ /* 0x000fe20008800000 */
[----:B------:R-:W2:Y:S01]  /*0130*/  LDCU UR7, c[0x0][0x3cc] ;  /* 0x00007980ff0777ac */ /* 0x000ea20008000800 */
[----:B------:R-:W-:Y:S01]  /*0140*/  USHF.R.S32.HI UR16, URZ, 0x1f, UR5 ;  /* 0x0000001fff107899 */ /* 0x000fe20008011405 */
[----:B------:R-:W3:Y:S01]  /*0150*/  LDCU.64 UR14, c[0x0][0x358] ;  /* 0x00006b00ff0e77ac */ /* 0x000ee20008000a00 */
[----:B0-----:R-:W-:Y:S01]  /*0160*/  ISETP.LT.AND P2, PT, R2, UR4, PT ;  /* 0x0000000402007c0c */ /* 0x001fe2000bf41270 */
[----:B--2---:R-:W-:-:S03]  /*0170*/  UIMAD UR4, UR13, UR7, URZ ;  /* 0x000000070d0472a4 */ /* 0x004fc6000f8e02ff */
[----:B-1----:R-:W-:Y:S01]  /*0180*/  ISETP.GE.OR P0, PT, R3, UR6, !P2 ;  /* 0x0000000603007c0c */ /* 0x002fe2000d706670 */
[----:B------:R-:W-:-:S04]  /*0190*/  UIADD3 UR17, UP0, UPT, UR5, UR4, URZ ;  /* 0x0000000405117290 */ /* 0x000fc8000ff1e0ff */
[----:B------:R-:W-:-:S08]  /*01a0*/  ULEA.HI.X.SX32 UR12, UR4, UR16, 0x1, UP0 ;  /* 0x00000010040c7291 */ /* 0x000fd000080f0eff */
[----:B------:R-:W0:Y:S01]  /*01b0*/  @!P0 LDC.64 R6, c[0x0][0x388] ;  /* 0x0000e200ff068b82 */ /* 0x000e220000000a00 */
[----:B------:R-:W-:-:S05]  /*01c0*/  @!P0 IMAD R0, R3, UR7, R2 ;  /* 0x0000000703008c24 */ /* 0x000fca000f8e0202 */
[----:B------:R-:W-:-:S04]  /*01d0*/  @!P0 IADD3 R5, P1, PT, R0, UR17, RZ ;  /* 0x0000001100058c10 */ /* 0x000fc8000ff3e0ff */
[----:B------:R-:W-:Y:S02]  /*01e0*/  @!P0 LEA.HI.X.SX32 R0, R0, UR12, 0x1, P1 ;  /* 0x0000000c00008c11 */ /* 0x000fe400088f0eff */
[----:B0-----:R-:W-:-:S04]  /*01f0*/  @!P0 LEA R4, P1, R5, R6, 0x2 ;  /* 0x0000000605048211 */ /* 0x001fc800078210ff */
[----:B------:R-:W-:Y:S01]  /*0200*/  @!P0 LEA.HI.X R5, R5, R7, R0, 0x2, P1 ;  /* 0x0000000705058211 */ /* 0x000fe200008f1400 */
[----:B------:R-:W-:Y:S01]  /*0210*/  HFMA2 R0, -RZ, RZ, 0, 0 ;  /* 0x00000000ff007431 */ /* 0x000fe200000001ff */
[----:B------:R-:W0:Y:S01]  /*0220*/  S2UR UR10, SR_CgaCtaId ;  /* 0x00000000000a79c3 */ /* 0x000e220000008800 */
[----:B------:R-:W-:Y:S01]  /*0230*/  UMOV UR4, 0x400 ;  /* 0x0000040000047882 */ /* 0x000fe20000000000 */
[----:B------:R-:W-:Y:S02]  /*0240*/  LEA R8, R3, R2, 0x4 ;  /* 0x0000000203087211 */ /* 0x000fe400078e20ff */
[----:B------:R-:W-:-:S04]  /*0250*/  LEA R6, R2, R3, 0x4 ;  /* 0x0000000302067211 */ /* 0x000fc800078e20ff */
[----:B------:R-:W1:Y:S01]  /*0260*/  LDC R7, c[0x0][0x3dc] ;  /* 0x0000f700ff077b82 */ /* 0x000e620000000800 */
[----:B---3--:R2:W3:Y:S01]  /*0270*/  @!P0 LDG.E R0, desc[UR14][R4.64] ;  /* 0x0000000e04008981 */ /* 0x0084e2000c1e1900 */
[----:B------:R-:W-:Y:S02]  /*0280*/  UIADD3 UR7, UPT, UPT, UR4, 0x4000, URZ ;  /* 0x0000400004077890 */ /* 0x000fe4000fffe0ff */
[----:B------:R-:W-:Y:S02]  /*0290*/  UIADD3 UR8, UPT, UPT, UR4, 0x4800, URZ ;  /* 0x0000480004087890 */ /* 0x000fe4000fffe0ff */
[----:B------:R-:W-:Y:S02]  /*02a0*/  UIADD3 UR9, UPT, UPT, UR4, 0x5040, URZ ;  /* 0x0000504004097890 */ /* 0x000fe4000fffe0ff */
[----:B0-----:R-:W-:Y:S02]  /*02b0*/  ULEA UR7, UR10, UR7, 0x18 ;  /* 0x000000070a077291 */ /* 0x001fe4000f8ec0ff */
[----:B------:R-:W-:-:S02]  /*02c0*/  ULEA UR8, UR10, UR8, 0x18 ;  /* 0x000000080a087291 */ /* 0x000fc4000f8ec0ff */
[----:B------:R-:W-:Y:S02]  /*02d0*/  ULEA UR9, UR10, UR9, 0x18 ;  /* 0x000000090a097291 */ /* 0x000fe4000f8ec0ff */
[----:B--2---:R-:W-:Y:S01]  /*02e0*/  LEA R4, R8, UR7, 0x2 ;  /* 0x0000000708047c11 */ /* 0x004fe2000f8e10ff */
[----:B------:R-:W-:Y:S01]  /*02f0*/  UIADD3 UR7, UPT, UPT, UR4, 0x4400, URZ ;  /* 0x0000440004077890 */ /* 0x000fe2000fffe0ff */
[----:B------:R-:W-:Y:S01]  /*0300*/  LEA R9, R6, UR8, 0x2 ;  /* 0x0000000806097c11 */ /* 0x000fe2000f8e10ff */
[----:B------:R-:W-:Y:S01]  /*0310*/  UIADD3 UR8, UPT, UPT, UR4, 0x4c40, URZ ;  /* 0x00004c4004087890 */ /* 0x000fe2000fffe0ff */
[----:B------:R-:W-:Y:S01]  /*0320*/  LEA R5, R8, UR9, 0x2 ;  /* 0x0000000908057c11 */ /* 0x000fe2000f8e10ff */
[----:B------:R0:W-:Y:S01]  /*0330*/  STS [R4], RZ ;  /* 0x000000ff04007388 */ /* 0x0001e20000000800 */
[----:B------:R-:W-:Y:S02]  /*0340*/  UIADD3 UR4, UPT, UPT, -UR11, 0x1, URZ ;  /* 0x000000010b047890 */ /* 0x000fe4000fffe1ff */
[----:B------:R-:W-:-:S02]  /*0350*/  ULEA UR7, UR10, UR7, 0x18 ;  /* 0x000000070a077291 */ /* 0x000fc4000f8ec0ff */
[----:B------:R-:W-:Y:S02]  /*0360*/  ULEA UR8, UR10, UR8, 0x18 ;  /* 0x000000080a087291 */ /* 0x000fe4000f8ec0ff */
[----:B-1----:R-:W-:Y:S01]  /*0370*/  IMAD R6, R7, UR4, RZ ;  /* 0x0000000407067c24 */ /* 0x002fe2000f8e02ff */
[----:B------:R-:W-:Y:S01]  /*0380*/  UMOV UR4, URZ ;  /* 0x000000ff00047c82 */ /* 0x000fe20008000000 */
[C---:B------:R-:W-:Y:S02]  /*0390*/  LEA R7, R8.reuse, UR7, 0x2 ;  /* 0x0000000708077c11 */ /* 0x040fe4000f8e10ff */
[----:B------:R-:W-:Y:S01]  /*03a0*/  LEA R8, R8, UR8, 0x2 ;  /* 0x0000000808087c11 */ /* 0x000fe2000f8e10ff */
[----:B---3--:R0:W-:Y:S04]  /*03b0*/  STS [R9], R0 ;  /* 0x0000000009007388 */ /* 0x0081e80000000800 */
[----:B------:R0:W-:Y:S02]  /*03c0*/  STS [R5], RZ ;  /* 0x000000ff05007388 */ /* 0x0001e40000000800 */
.L_x_4:
[C---:B01----:R-:W-:Y:S01]  /*03d0*/  IADD3 R0, PT, PT, -R3.reuse, 0x4e20, RZ ;  /* 0x00004e2003007810 */ /* 0x043fe20007ffe1ff */
[----:B------:R-:W0:Y:S01]  /*03e0*/  LDCU UR7, c[0x0][0x3c8] ;  /* 0x00007900ff0777ac */ /* 0x000e220008000800 */
[----:B------:R-:W-:Y:S02]  /*03f0*/  IADD3 R9, PT, PT, R3, UR4, RZ ;  /* 0x0000000403097c10 */ /* 0x000fe4000fffe0ff */
[C---:B------:R-:W-:Y:S01]  /*0400*/  ISETP.LE.U32.OR P1, PT, R0.reuse, UR4, !P2 ;  /* 0x0000000400007c0c */ /* 0x040fe2000d723470 */
[----:B------:R-:W1:Y:S01]  /*0410*/  S2UR UR19, SR_CgaCtaId ;  /* 0x00000000001379c3 */ /* 0x000e620000008800 */
[----:B------:R-:W-:Y:S01]  /*0420*/  ISETP.LE.U32.AND P0, PT, R0, UR4, PT ;  /* 0x0000000400007c0c */ /* 0x000fe2000bf03070 */
[----:B------:R-:W-:Y:S01]  /*0430*/  UMOV UR18, 0x400 ;  /* 0x0000040000127882 */ /* 0x000fe20000000000 */
[----:B------:R-:W2:Y:S02]  /*0440*/  LDCU.64 UR10, c[0x0][0x3b0] ;  /* 0x00007600ff0a77ac */ /* 0x000ea40008000a00 */
[----:B------:R-:W-:-:S07]  /*0450*/  ISETP.GE.OR P0, PT, R2, UR6, P0 ;  /* 0x0000000602007c0c */ /* 0x000fce0008706670 */
[----:B------:R-:W3:Y:S01]  /*0460*/  @!P1 LDC R0, c[0x0][0x3cc] ;  /* 0x0000f300ff009b82 */ /* 0x000ee20000000800 */
[----:B0-----:R-:W-:-:S07]  /*0470*/  IMAD R10, R9, UR7, R2 ;  /* 0x00000007090a7c24 */ /* 0x001fce000f8e0202 */
[----:B------:R-:W0:Y:S08]  /*0480*/  @!P0 LDC.64 R14, c[0x0][0x380] ;  /* 0x0000e000ff0e8b82 */ /* 0x000e300000000a00 */
[----:B------:R-:W4:Y:S01]  /*0490*/  @!P1 LDC.64 R12, c[0x0][0x3a0] ;  /* 0x0000e800ff0c9b82 */ /* 0x000f220000000a00 */
[----:B---3--:R-:W-:Y:S01]  /*04a0*/  @!P1 IMAD R0, R9, R0, R2 ;  /* 0x0000000009009224 */ /* 0x008fe200078e0202 */
[----:B------:R-:W-:-:S04]  /*04b0*/  IADD3 R9, P4, PT, R10, UR13, RZ ;  /* 0x0000000d0a097c10 */ /* 0x000fc8000ff9e0ff */
[----:B------:R-:W-:Y:S02]  /*04c0*/  @!P1 IADD3 R11, P3, PT, R0, UR5, RZ ;  /* 0x00000005000b9c10 */ /* 0x000fe4000ff7e0ff */
[----:B------:R-:W-:Y:S02]  /*04d0*/  LEA.HI.X.SX32 R10, R10, RZ, 0x1, P4 ;  /* 0x000000ff0a0a7211 */ /* 0x000fe400020f0eff */
[C---:B0-----:R-:W-:Y:S02]  /*04e0*/  @!P0 LEA R18, P4, R9.reuse, R14, 0x2 ;  /* 0x0000000e09128211 */ /* 0x041fe400078810ff */
[----:B------:R-:W-:Y:S02]  /*04f0*/  @!P1 LEA.HI.X.SX32 R14, R0, UR16, 0x1, P3 ;  /* 0x00000010000e9c11 */ /* 0x000fe400098f0eff */
[----:B------:R-:W-:Y:S02]  /*0500*/  MOV R0, RZ ;  /* 0x000000ff00007202 */ /* 0x000fe40000000f00 */
[----:B------:R-:W-:-:S02]  /*0510*/  @!P0 LEA.HI.X R19, R9, R15, R10, 0x2, P4 ;  /* 0x0000000f09138211 */ /* 0x000fc400020f140a */
[----:B----4-:R-:W-:-:S03]  /*0520*/  @!P1 LEA R16, P3, R11, R12, 0x2 ;  /* 0x0000000c0b109211 */ /* 0x010fc600078610ff */
[----:B------:R-:W3:Y:S01]  /*0530*/  @!P0 LDG.E R0, desc[UR14][R18.64] ;  /* 0x0000000e12008981 */ /* 0x000ee2000c1e1900 */
[----:B------:R-:W-:Y:S02]  /*0540*/  @!P1 LEA.HI.X R17, R11, R13, R14, 0x2, P3 ;  /* 0x0000000d0b119211 */ /* 0x000fe400018f140e */
[----:B------:R-:W-:-:S06]  /*0550*/  MOV R11, RZ ;  /* 0x000000ff000b7202 */ /* 0x000fcc0000000f00 */
[----:B------:R-:W4:Y:S01]  /*0560*/  @!P1 LDG.E R11, desc[UR14][R16.64] ;  /* 0x0000000e100b9981 */ /* 0x000f22000c1e1900 */
[----:B------:R-:W-:-:S04]  /*0570*/  UIADD3 UR7, UPT, UPT, UR18, 0x4400, URZ ;  /* 0x0000440012077890 */ /* 0x000fc8000fffe0ff */
[----:B-1----:R-:W-:-:S06]  /*0580*/  ULEA UR7, UR19, UR7, 0x18 ;  /* 0x0000000713077291 */ /* 0x002fcc000f8ec0ff */
[C---:B------:R-:W-:Y:S01]  /*0590*/  LEA R13, R3.reuse, UR7, 0x6 ;  /* 0x00000007030d7c11 */ /* 0x040fe2000f8e30ff */
[----:B------:R-:W-:Y:S02]  /*05a0*/  ULEA UR9, UR19, UR18, 0x18 ;  /* 0x0000001213097291 */ /* 0x000fe4000f8ec0ff */
[----:B------:R-:W-:Y:S02]  /*05b0*/  UIADD3 UR7, UPT, UPT, UR18, 0x4c40, URZ ;  /* 0x00004c4012077890 */ /* 0x000fe4000fffe0ff */
[----:B------:R-:W-:Y:S02]  /*05c0*/  UIADD3 UR8, UPT, UPT, UR18, 0x4800, URZ ;  /* 0x0000480012087890 */ /* 0x000fe4000fffe0ff */
[----:B------:R-:W-:Y:S01]  /*05d0*/  ULEA UR7, UR19, UR7, 0x18 ;  /* 0x0000000713077291 */ /* 0x000fe2000f8ec0ff */
[----:B------:R-:W-:Y:S01]  /*05e0*/  LEA R15, R3, UR9, 0xa ;  /* 0x00000009030f7c11 */ /* 0x000fe2000f8e50ff */
[----:B------:R-:W-:-:S03]  /*05f0*/  ULEA UR8, UR19, UR8, 0x18 ;  /* 0x0000000813087291 */ /* 0x000fc6000f8ec0ff */
[C---:B------:R-:W-:Y:S02]  /*0600*/  LEA R12, R2.reuse, R15, 0x2 ;  /* 0x0000000f020c7211 */ /* 0x040fe400078e10ff */
[----:B------:R-:W-:Y:S01]  /*0610*/  LEA R15, R3, UR7, 0x6 ;  /* 0x00000007030f7c11 */ /* 0x000fe2000f8e30ff */
[----:B---3--:R-:W-:Y:S04]  /*0620*/  STS [R7], R0 ;  /* 0x0000000007007388 */ /* 0x008fe80000000800 */
[----:B----4-:R0:W-:Y:S01]  /*0630*/  STS [R8], R11 ;  /* 0x0000000b08007388 */ /* 0x0101e20000000800 */
[----:B------:R-:W-:Y:S06]  /*0640*/  BAR.SYNC.DEFER_BLOCKING 0x0 ;  /* 0x0000000000007b1d */ /* 0x000fec0000010000 */
[----:B------:R-:W-:Y:S04]  /*0650*/  LDS R14, [R8] ;  /* 0x00000000080e7984 */ /* 0x000fe80000000800 */
[----:B------:R-:W1:Y:S01]  /*0660*/  LDS R19, [R13] ;  /* 0x000000000d137984 */ /* 0x000e620000000800 */
[----:B0-----:R-:W-:-:S03]  /*0670*/  LEA R11, R2, UR8, 0x2 ;  /* 0x00000008020b7c11 */ /* 0x001fc6000f8e10ff */
[----:B------:R-:W-:Y:S04]  /*0680*/  LDS R0, [R15] ;  /* 0x000000000f007984 */ /* 0x000fe80000000800 */
[----:B------:R-:W-:Y:S01]  /*0690*/  LDS R25, [R11] ;  /* 0x000000000b197984 */ /* 0x000fe20000000800 */
[----:B-1----:R-:W-:-:S05]  /*06a0*/  FMUL R21, R14, R19 ;  /* 0x000000130e157220 */ /* 0x002fca0000400000 */
[----:B------:R-:W-:Y:S04]  /*06b0*/  STS [R12], R21 ;  /* 0x000000150c007388 */ /* 0x000fe80000000800 */
[----:B------:R-:W0:Y:S04]  /*06c0*/  LDS R17, [R13+0x4] ;  /* 0x000004000d117984 */ /* 0x000e280000000800 */
[----:B------:R-:W-:Y:S01]  /*06d0*/  LDS R24, [R11+0x40] ;  /* 0x000040000b187984 */ /* 0x000fe20000000800 */
[----:B0-----:R-:W-:-:S03]  /*06e0*/  FMUL R23, R14, R17 ;  /* 0x000000110e177220 */ /* 0x001fc60000400000 */
[----:B------:R-:W-:Y:S04]  /*06f0*/  LDS R17, [R15+0x4] ;  /* 0x000004000f117984 */ /* 0x000fe80000000800 */
[----:B------:R-:W-:Y:S04]  /*0700*/  STS [R12+0x40], R23 ;  /* 0x000040170c007388 */ /* 0x000fe80000000800 */
        /* <DEDUP_REMOVED lines=15> */
[----:B------:R-:W0:Y:S01]  /*0800*/  LDS R27, [R13+0x14] ;  /* 0x000014000d1b7984 */ /* 0x000e220000000800 */
[----:B------:R-:W-:-:S03]  /*0810*/  FFMA R0, R0, R25, RZ ;  /* 0x0000001900007223 */ /* 0x000fc600000000ff */
[----:B------:R-:W-:Y:S04]  /*0820*/  LDS R22, [R15+0x14] ;  /* 0x000014000f167984 */ /* 0x000fe80000000800 */
[----:B------:R-:W-:Y:S01]  /*0830*/  LDS R25, [R11+0x140] ;  /* 0x000140000b197984 */ /* 0x000fe20000000800 */
[----:B0-----:R-:W-:-:S05]  /*0840*/  FMUL R28, R14, R27 ;  /* 0x0000001b0e1c7220 */ /* 0x001fca0000400000 */
[----:B------:R-:W-:Y:S04]  /*0850*/  STS [R12+0x140], R28 ;  /* 0x0001401c0c007388 */ /* 0x000fe80000000800 */
[----:B------:R-:W0:Y:S01]  /*0860*/  LDS R29, [R13+0x18] ;  /* 0x000018000d1d7984 */ /* 0x000e220000000800 */
[----:B------:R-:W-:-:S03]  /*0870*/  FFMA R27, R17, R24, R0 ;  /* 0x00000018111b7223 */ /* 0x000fc60000000000 */
        /* <DEDUP_REMOVED lines=52> */
[----:B------:R-:W0:Y:S04]  /*0bc0*/  LDS R29, [R13+0x3c] ;  /* 0x00003c000d1d7984 */ /* 0x000e280000000800 */
[----:B------:R-:W-:Y:S01]  /*0bd0*/  LDS R24, [R15+0x3c] ;  /* 0x00003c000f187984 */ /* 0x000fe20000000800 */
[----:B0-----:R-:W-:-:S03]  /*0be0*/  FMUL R14, R14, R29 ;  /* 0x0000001d0e0e7220 */ /* 0x001fc60000400000 */
[----:B------:R-:W0:Y:S04]  /*0bf0*/  LDS R29, [R11+0x3c0] ;  /* 0x0003c0000b1d7984 */ /* 0x000e280000000800 */
[----:B------:R-:W-:Y:S01]  /*0c00*/  STS [R12+0x3c0], R14 ;  /* 0x0003c00e0c007388 */ /* 0x000fe20000000800 */
[----:B------:R-:W-:Y:S01]  /*0c10*/  BAR.SYNC.DEFER_BLOCKING 0x0 ;  /* 0x0000000000007b1d */ /* 0x000fe20000010000 */
[----:B------:R-:W-:-:S05]  /*0c20*/  FFMA R25, R22, R25, R27 ;  /* 0x0000001916197223 */ /* 0x000fca000000001b */
[----:B------:R-:W1:Y:S01]  /*0c30*/  LDS R14, [R7] ;  /* 0x00000000070e7984 */ /* 0x000e620000000800 */
[----:B------:R-:W-:-:S04]  /*0c40*/  FFMA R17, R0, R17, R25 ;  /* 0x0000001100117223 */ /* 0x000fc80000000019 */
[----:B------:R-:W-:-:S04]  /*0c50*/  FFMA R17, R16, R19, R17 ;  /* 0x0000001310117223 */ /* 0x000fc80000000011 */
[----:B------:R-:W-:-:S04]  /*0c60*/  FFMA R17, R18, R21, R17 ;  /* 0x0000001512117223 */ /* 0x000fc80000000011 */
[----:B------:R-:W-:Y:S01]  /*0c70*/  FFMA R17, R20, R23, R17 ;  /* 0x0000001714117223 */ /* 0x000fe20000000011 */
[----:B--2---:R-:W-:-:S03]  /*0c80*/  LEA R16, P0, R9, UR10, 0x2 ;  /* 0x0000000a09107c11 */ /* 0x004fc6000f8010ff */
[----:B0-----:R-:W-:Y:S01]  /*0c90*/  FFMA R17, R24, R29, R17 ;  /* 0x0000001d18117223 */ /* 0x001fe20000000011 */
[----:B------:R-:W-:Y:S01]  /*0ca0*/  BSSY.RECONVERGENT B0, `(.L_x_1) ;  /* 0x0000057000007945 */ /* 0x000fe20003800200 */
[----:B------:R-:W-:Y:S02]  /*0cb0*/  ISETP.NE.AND P1, PT, R6, 0x1, PT ;  /* 0x000000010600780c */ /* 0x000fe40003f25270 */
[----:B-1----:R-:W-:Y:S01]  /*0cc0*/  FMUL R0, R17, R14 ;  /* 0x0000000e11007220 */ /* 0x002fe20000400000 */
[----:B------:R-:W-:Y:S02]  /*0cd0*/  LEA.HI.X R17, R9, UR11, R10, 0x2, P0 ;  /* 0x0000000b09117c11 */ /* 0x000fe400080f140a */
[----:B------:R-:W-:Y:S01]  /*0ce0*/  ISETP.NE.AND P0, PT, R3, RZ, PT ;  /* 0x000000ff0300720c */ /* 0x000fe20003f05270 */
[----:B------:R-:W-:-:S04]  /*0cf0*/  FADD R11, -R14, 1 ;  /* 0x3f8000000e0b7421 */ /* 0x000fc80000000100 */
[----:B------:R-:W-:-:S05]  /*0d00*/  FMUL R11, R0, R11 ;  /* 0x0000000b000b7220 */ /* 0x000fca0000400000 */
[----:B------:R0:W-:Y:S03]  /*0d10*/  REDG.E.ADD.F32.FTZ.RN.STRONG.GPU desc[UR14][R16.64], R11 ;  /* 0x0000000b100079a6 */ /* 0x0001e6000c12f30e */
[----:B------:R-:W-:Y:S05]  /*0d20*/  @P0 BRA `(.L_x_2) ;  /* 0x0000000400380947 */ /* 0x000fea0003800000 */
[----:B------:R-:W-:Y:S01]  /*0d30*/  UIADD3 UR7, UPT, UPT, UR18, 0x4000, URZ ;  /* 0x0000400012077890 */ /* 0x000fe2000fffe0ff */
[----:B------:R-:W-:-:S03]  /*0d40*/  LEA R0, R2, UR9, 0x2 ;  /* 0x0000000902007c11 */ /* 0x000fc6000f8e10ff */
[----:B------:R-:W-:-:S06]  /*0d50*/  ULEA UR7, UR19, UR7, 0x18 ;  /* 0x0000000713077291 */ /* 0x000fcc000f8ec0ff */
[----:B------:R-:W-:Y:S01]  /*0d60*/  LEA R9, R2, UR7, 0x2 ;  /* 0x0000000702097c11 */ /* 0x000fe2000f8e10ff */
[----:B------:R-:W-:-:S03]  /*0d70*/  UMOV UR7, 0x2000 ;  /* 0x0000200000077882 */ /* 0x000fc60000000000 */
[----:B------:R-:W-:-:S07]  /*0d80*/  IADD3 R9, PT, PT, R9, 0x40, RZ ;  /* 0x0000004009097810 */ /* 0x000fce0007ffe0ff */
.L_x_3:
[----:B------:R-:W-:Y:S04]  /*0d90*/  LDS R15, [R9+-0x40] ;  /* 0xffffc000090f7984 */ /* 0x000fe80000000800 */
[----:B0-----:R-:W0:Y:S04]  /*0da0*/  LDS R16, [R0+UR7+-0x2000] ;  /* 0xffe0000700107984 */ /* 0x001e280008000800 */
[----:B------:R-:W1:Y:S04]  /*0db0*/  LDS R17, [R0+UR7+-0x1c00] ;  /* 0xffe4000700117984 */ /* 0x000e680008000800 */
[----:B------:R-:W2:Y:S04]  /*0dc0*/  LDS R18, [R0+UR7+-0x1800] ;  /* 0xffe8000700127984 */ /* 0x000ea80008000800 */
[----:B------:R-:W3:Y:S04]  /*0dd0*/  LDS R19, [R0+UR7+-0x1400] ;  /* 0xffec000700137984 */ /* 0x000ee80008000800 */
[----:B------:R-:W4:Y:S04]  /*0de0*/  LDS R20, [R0+UR7+-0x1000] ;  /* 0xfff0000700147984 */ /* 0x000f280008000800 */
[----:B------:R-:W5:Y:S04]  /*0df0*/  LDS R14, [R0+UR7+-0xc00] ;  /* 0xfff40007000e7984 */ /* 0x000f680008000800 */
[----:B------:R-:W5:Y:S04]  /*0e00*/  LDS R10, [R0+UR7+-0x800] ;  /* 0xfff80007000a7984 */ /* 0x000f680008000800 */
[----:B------:R-:W5:Y:S04]  /*0e10*/  LDS R13, [R0+UR7+-0x400] ;  /* 0xfffc0007000d7984 */ /* 0x000f680008000800 */
[----:B------:R-:W5:Y:S04]  /*0e20*/  LDS R12, [R0+UR7] ;  /* 0x00000007000c7984 */ /* 0x000f680008000800 */
[----:B------:R-:W5:Y:S01]  /*0e30*/  LDS R11, [R0+UR7+0x400] ;  /* 0x00040007000b7984 */ /* 0x000f620008000800 */
[----:B0-----:R-:W-:-:S03]  /*0e40*/  FFMA R16, R16, 0.050000000745058059692, R15 ;  /* 0x3d4ccccd10107823 */ /* 0x001fc6000000000f */
[----:B------:R-:W-:Y:S01]  /*0e50*/  LDS R23, [R0+UR7+0x1c00] ;  /* 0x001c000700177984 */ /* 0x000fe20008000800 */
[----:B-1----:R-:W-:-:S03]  /*0e60*/  FFMA R17, R17, 0.050000000745058059692, R16 ;  /* 0x3d4ccccd11117823 */ /* 0x002fc60000000010 */
[----:B------:R-:W0:Y:S01]  /*0e70*/  LDS R15, [R0+UR7+0x800] ;  /* 0x00080007000f7984 */ /* 0x000e220008000800 */
[----:B--2---:R-:W-:-:S03]  /*0e80*/  FFMA R18, R18, 0.050000000745058059692, R17 ;  /* 0x3d4ccccd12127823 */ /* 0x004fc60000000011 */
[----:B------:R-:W1:Y:S01]  /*0e90*/  LDS R16, [R0+UR7+0xc00] ;  /* 0x000c000700107984 */ /* 0x000e620008000800 */
[----:B---3--:R-:W-:-:S03]  /*0ea0*/  FFMA R19, R19, 0.050000000745058059692, R18 ;  /* 0x3d4ccccd13137823 */ /* 0x008fc60000000012 */
[----:B------:R-:W2:Y:S01]  /*0eb0*/  LDS R17, [R0+UR7+0x1000] ;  /* 0x0010000700117984 */ /* 0x000ea20008000800 */
[----:B----4-:R-:W-:-:S03]  /*0ec0*/  FFMA R21, R20, 0.050000000745058059692, R19 ;  /* 0x3d4ccccd14157823 */ /* 0x010fc60000000013 */
[----:B------:R-:W3:Y:S01]  /*0ed0*/  LDS R18, [R0+UR7+0x1400] ;  /* 0x0014000700127984 */ /* 0x000ee20008000800 */
[----:B-----5:R-:W-:-:S03]  /*0ee0*/  FFMA R21, R14, 0.050000000745058059692, R21 ;  /* 0x3d4ccccd0e157823 */ /* 0x020fc60000000015 */
[----:B------:R-:W4:Y:S01]  /*0ef0*/  LDS R19, [R0+UR7+0x1800] ;  /* 0x0018000700137984 */ /* 0x000f220008000800 */
[----:B------:R-:W-:-:S04]  /*0f00*/  FFMA R10, R10, 0.050000000745058059692, R21 ;  /* 0x3d4ccccd0a0a7823 */ /* 0x000fc80000000015 */
[----:B------:R-:W-:-:S04]  /*0f10*/  FFMA R13, R13, 0.050000000745058059692, R10 ;  /* 0x3d4ccccd0d0d7823 */ /* 0x000fc8000000000a */
[----:B------:R-:W-:-:S04]  /*0f20*/  FFMA R12, R12, 0.050000000745058059692, R13 ;  /* 0x3d4ccccd0c0c7823 */ /* 0x000fc8000000000d */
[----:B------:R-:W-:-:S04]  /*0f30*/  FFMA R12, R11, 0.050000000745058059692, R12 ;  /* 0x3d4ccccd0b0c7823 */ /* 0x000fc8000000000c */
[----:B0-----:R-:W-:-:S04]  /*0f40*/  FFMA R15, R15, 0.050000000745058059692, R12 ;  /* 0x3d4ccccd0f0f7823 */ /* 0x001fc8000000000c */
[----:B-1----:R-:W-:Y:S02]  /*0f50*/  FFMA R16, R16, 0.050000000745058059692, R15 ;  /* 0x3d4ccccd10107823 */ /* 0x002fe4000000000f */
[----:B------:R-:W-:Y:S02]  /*0f60*/  LDS R15, [R9] ;  /* 0x00000000090f7984 */ /* 0x000fe40000000800 */
[----:B--2---:R-:W-:-:S04]  /*0f70*/  FFMA R17, R17, 0.050000000745058059692, R16 ;  /* 0x3d4ccccd11117823 */ /* 0x004fc80000000010 */
[----:B---3--:R-:W-:-:S04]  /*0f80*/  FFMA R18, R18, 0.050000000745058059692, R17 ;  /* 0x3d4ccccd12127823 */ /* 0x008fc80000000011 */
[----:B----4-:R-:W-:-:S04]  /*0f90*/  FFMA R18, R19, 0.050000000745058059692, R18 ;  /* 0x3d4ccccd13127823 */ /* 0x010fc80000000012 */
[----:B------:R-:W-:-:S05]  /*0fa0*/  FFMA R18, R23, 0.050000000745058059692, R18 ;  /* 0x3d4ccccd17127823 */ /* 0x000fca0000000012 */
[----:B------:R-:W-:Y:S04]  /*0fb0*/  STS [R9+-0x40], R18 ;  /* 0xffffc01209007388 */ /* 0x000fe80000000800 */
[----:B------:R-:W0:Y:S04]  /*0fc0*/  LDS R16, [R0+UR7+-0x1fc0] ;  /* 0xffe0400700107984 */ /* 0x000e280008000800 */
[----:B------:R-:W1:Y:S04]  /*0fd0*/  LDS R17, [R0+UR7+-0x1bc0] ;  /* 0xffe4400700117984 */ /* 0x000e680008000800 */
[----:B------:R-:W2:Y:S04]  /*0fe0*/  LDS R20, [R0+UR7+-0x17c0] ;  /* 0xffe8400700147984 */ /* 0x000ea80008000800 */
[----:B------:R-:W3:Y:S04]  /*0ff0*/  LDS R19, [R0+UR7+-0x13c0] ;  /* 0xffec400700137984 */ /* 0x000ee80008000800 */
[----:B------:R-:W4:Y:S04]  /*1000*/  LDS R22, [R0+UR7+-0xfc0] ;  /* 0xfff0400700167984 */ /* 0x000f280008000800 */
[----:B------:R-:W5:Y:S04]  /*1010*/  LDS R14, [R0+UR7+-0xbc0] ;  /* 0xfff44007000e7984 */ /* 0x000f680008000800 */
[----:B------:R-:W5:Y:S04]  /*1020*/  LDS R10, [R0+UR7+-0x7c0] ;  /* 0xfff84007000a7984 */ /* 0x000f680008000800 */
[----:B------:R-:W5:Y:S04]  /*1030*/  LDS R13, [R0+UR7+-0x3c0] ;  /* 0xfffc4007000d7984 */ /* 0x000f680008000800 */
[----:B------:R-:W5:Y:S04]  /*1040*/  LDS R12, [R0+UR7+0x40] ;  /* 0x00004007000c7984 */ /* 0x000f680008000800 */
        /* <DEDUP_REMOVED lines=10> */
[----:B------:R-:W-:Y:S01]  /*10f0*/  LDS R23, [R0+UR7+0x1c40] ;  /* 0x001c400700177984 */ /* 0x000fe20008000800 */
[----:B-----5:R-:W-:-:S03]  /*1100*/  FFMA R21, R14, 0.050000000745058059692, R21 ;  /* 0x3d4ccccd0e157823 */ /* 0x020fc60000000015 */
[----:B------:R-:W3:Y:S01]  /*1110*/  LDS R19, [R0+UR7+0x1840] ;  /* 0x0018400700137984 */ /* 0x000ee20008000800 */
[----:B------:R-:W-:Y:S01]  /*1120*/  UIADD3 UR7, UPT, UPT, UR7, 0x80, URZ ;  /* 0x0000008007077890 */ /* 0x000fe2000fffe0ff */
[----:B------:R-:W-:-:S03]  /*1130*/  FFMA R10, R10, 0.050000000745058059692, R21 ;  /* 0x3d4ccccd0a0a7823 */ /* 0x000fc60000000015 */
[----:B------:R-:W-:Y:S01]  /*1140*/  UISETP.NE.AND UP0, UPT, UR7, 0x2400, UPT ;  /* 0x000024000700788c */ /* 0x000fe2000bf05270 */
[----:B------:R-:W-:-:S04]  /*1150*/  FFMA R13, R13, 0.050000000745058059692, R10 ;  /* 0x3d4ccccd0d0d7823 */ /* 0x000fc8000000000a */
[----:B------:R-:W-:-:S04]  /*1160*/  FFMA R12, R12, 0.050000000745058059692, R13 ;  /* 0x3d4ccccd0c0c7823 */ /* 0x000fc8000000000d */
[----:B------:R-:W-:-:S04]  /*1170*/  FFMA R12, R11, 0.050000000745058059692, R12 ;  /* 0x3d4ccccd0b0c7823 */ /* 0x000fc8000000000c */
[----:B0-----:R-:W-:-:S04]  /*1180*/  FFMA R15, R15, 0.050000000745058059692, R12 ;  /* 0x3d4ccccd0f0f7823 */ /* 0x001fc8000000000c */
[----:B-1----:R-:W-:-:S04]  /*1190*/  FFMA R16, R16, 0.050000000745058059692, R15 ;  /* 0x3d4ccccd10107823 */ /* 0x002fc8000000000f */
[----:B--2---:R-:W-:-:S04]  /*11a0*/  FFMA R17, R17, 0.050000000745058059692, R16 ;  /* 0x3d4ccccd11117823 */ /* 0x004fc80000000010 */
[----:B------:R-:W-:-:S04]  /*11b0*/  FFMA R18, R18, 0.050000000745058059692, R17 ;  /* 0x3d4ccccd12127823 */ /* 0x000fc80000000011 */
[----:B---3--:R-:W-:-:S04]  /*11c0*/  FFMA R18, R19, 0.050000000745058059692, R18 ;  /* 0x3d4ccccd13127823 */ /* 0x008fc80000000012 */
[----:B------:R-:W-:-:S05]  /*11d0*/  FFMA R18, R23, 0.050000000745058059692, R18 ;  /* 0x3d4ccccd17127823 */ /* 0x000fca0000000012 */
[----:B------:R0:W-:Y:S02]  /*11e0*/  STS [R9], R18 ;  /* 0x0000001209007388 */ /* 0x0001e40000000800 */
[----:B0-----:R-:W-:Y:S01]  /*11f0*/  IADD3 R9, PT, PT, R9, 0x80, RZ ;  /* 0x0000008009097810 */ /* 0x001fe20007ffe0ff */
[----:B------:R-:W-:Y:S06]  /*1200*/  BRA.U UP0, `(.L_x_3) ;  /* 0xfffffff900e07547 */ /* 0x000fec000b83ffff */
.L_x_2:
[----:B------:R-:W-:Y:S05]  /*1210*/  BSYNC.RECONVERGENT B0 ;  /* 0x0000000000007941 */ /* 0x000fea0003800200 */
.L_x_1:
[----:B------:R-:W-:Y:S01]  /*1220*/  BAR.SYNC.DEFER_BLOCKING 0x0 ;  /* 0x0000000000007b1d */ /* 0x000fe20000010000 */
[----:B------:R-:W-:-:S04]  /*1230*/  UIADD3 UR4, UPT, UPT, UR4, 0x10, URZ ;  /* 0x0000001004047890 */ /* 0x000fc8000fffe0ff */
[----:B------:R-:W-:Y:S01]  /*1240*/  UISETP.GE.U32.AND UP0, UPT, UR4, 0x4e20, UPT ;  /* 0x00004e200400788c */ /* 0x000fe2000bf06070 */
[----:B------:R-:W-:Y:S04]  /*1250*/  @!P1 LDS R0, [R8] ;  /* 0x0000000008009984 */ /* 0x000fe80000000800 */
[----:B------:R-:W1:Y:S02]  /*1260*/  @!P1 LDS R9, [R5] ;  /* 0x0000000005099984 */ /* 0x000e640000000800 */
[----:B-1----:R-:W-:-:S05]  /*1270*/  @!P1 FADD R0, R0, R9 ;  /* 0x0000000900009221 */ /* 0x002fca0000000000 */
[----:B------:R1:W-:Y:S01]  /*1280*/  @!P1 STS [R5], R0 ;  /* 0x0000000005009388 */ /* 0x0003e20000000800 */
[----:B------:R-:W-:Y:S05]  /*1290*/  BRA.U !UP0, `(.L_x_4) ;  /* 0xfffffff1084c7547 */ /* 0x000fea000b83ffff */
[----:B------:R-:W2:Y:S01]  /*12a0*/  LDCU.64 UR6, c[0x0][0x3d0] ;  /* 0x00007a00ff0677ac */ /* 0x000ea20008000a00 */
[----:B-1----:R-:W-:Y:S01]  /*12b0*/  IADD3 R5, PT, PT, R2, UR5, RZ ;  /* 0x0000000502057c10 */ /* 0x002fe2000fffe0ff */
[----:B------:R-:W-:Y:S01]  /*12c0*/  BSSY.RECONVERGENT B0, `(.L_x_5) ;  /* 0x000000f000007945 */ /* 0x000fe20003800200 */
[C---:B------:R-:W-:Y:S02]  /*12d0*/  IADD3 R0, PT, PT, R3.reuse, UR13, RZ ;  /* 0x0000000d03007c10 */ /* 0x040fe4000fffe0ff */
[----:B------:R-:W-:Y:S02]  /*12e0*/  ISETP.NE.OR P1, PT, R3, RZ, P1 ;  /* 0x000000ff0300720c */ /* 0x000fe40000f25670 */
[----:B--2---:R-:W-:-:S04]  /*12f0*/  ISETP.GE.AND P0, PT, R5, UR7, PT ;  /* 0x0000000705007c0c */ /* 0x004fc8000bf06270 */
[----:B------:R-:W-:-:S13]  /*1300*/  ISETP.GE.OR P0, PT, R0, UR6, P0 ;  /* 0x0000000600007c0c */ /* 0x000fda0008706670 */
[----:B------:R-:W-:Y:S05]  /*1310*/  @P0 BRA `(.L_x_6) ;  /* 0x0000000000240947 */ /* 0x000fea0003800000 */
[----:B------:R-:W1:Y:S01]  /*1320*/  LDS R5, [R4] ;  /* 0x0000000004057984 */ /* 0x000e620000000800 */
[----:B------:R-:W2:Y:S01]  /*1330*/  LDCU UR4, c[0x0][0x3cc] ;  /* 0x00007980ff0477ac */ /* 0x000ea20008000800 */
[----:B------:R-:W3:Y:S01]  /*1340*/  LDCU.64 UR6, c[0x0][0x3a8] ;  /* 0x00007500ff0677ac */ /* 0x000ee20008000a00 */
[----:B--2---:R-:W-:-:S05]  /*1350*/  IMAD R3, R3, UR4, R2 ;  /* 0x0000000403037c24 */ /* 0x004fca000f8e0202 */
[----:B------:R-:W-:-:S04]  /*1360*/  IADD3 R0, P0, PT, R3, UR17, RZ ;  /* 0x0000001103007c10 */ /* 0x000fc8000ff1e0ff */
[----:B------:R-:W-:Y:S02]  /*1370*/  LEA.HI.X.SX32 R3, R3, UR12, 0x1, P0 ;  /* 0x0000000c03037c11 */ /* 0x000fe400080f0eff */
[----:B---3--:R-:W-:-:S04]  /*1380*/  LEA R6, P0, R0, UR6, 0x2 ;  /* 0x0000000600067c11 */ /* 0x008fc8000f8010ff */
[----:B------:R-:W-:-:S05]  /*1390*/  LEA.HI.X R7, R0, UR7, R3, 0x2, P0 ;  /* 0x0000000700077c11 */ /* 0x000fca00080f1403 */
[----:B-1----:R1:W-:Y:S04]  /*13a0*/  STG.E desc[UR14][R6.64], R5 ;  /* 0x0000000506007986 */ /* 0x0023e8000c10190e */
.L_x_6:
[----:B------:R-:W-:Y:S05]  /*13b0*/  BSYNC.RECONVERGENT B0 ;  /* 0x0000000000007941 */ /* 0x000fea0003800200 */
.L_x_5:
[----:B------:R-:W-:Y:S04]  /*13c0*/  BSSY.RECONVERGENT B0, `(.L_x_0) ;  /* 0x0000033000007945 */ /* 0x000fe80003800200 */
[----:B------:R-:W-:Y:S05]  /*13d0*/  @P1 BRA `(.L_x_7) ;  /* 0x0000000000c41947 */ /* 0x000fea0003800000 */
[----:B------:R-:W1:Y:S01]  /*13e0*/  LDCU.64 UR6, c[0x0][0x398] ;  /* 0x00007300ff0677ac */ /* 0x000e620008000a00 */
[----:B------:R-:W-:-:S04]  /*13f0*/  IADD3 R0, P0, PT, R2, UR5, RZ ;  /* 0x0000000502007c10 */ /* 0x000fc8000ff1e0ff */
[----:B------:R-:W-:Y:S02]  /*1400*/  IADD3.X R3, PT, PT, RZ, UR16, RZ, P0, !PT ;  /* 0x00000010ff037c10 */ /* 0x000fe400087fe4ff */
[C---:B------:R-:W-:Y:S02]  /*1410*/  SHF.L.U32 R4, R0.reuse, 0x2, RZ ;  /* 0x0000000200047819 */ /* 0x040fe400000006ff */
[----:B------:R-:W-:Y:S02]  /*1420*/  SHF.L.U64.HI R0, R0, 0x2, R3 ;  /* 0x0000000200007819 */ /* 0x000fe40000010203 */
[----:B-1----:R-:W-:-:S04]  /*1430*/  IADD3 R6, P0, PT, R4, UR6, RZ ;  /* 0x0000000604067c10 */ /* 0x002fc8000ff1e0ff */
[----:B------:R-:W-:Y:S01]  /*1440*/  IADD3.X R7, PT, PT, R0, UR7, RZ, P0, !PT ;  /* 0x0000000700077c10 */ /* 0x000fe200087fe4ff */
[----:B------:R-:W-:Y:S01]  /*1450*/  UIADD3 UR4, UPT, UPT, UR18, 0x5040, URZ ;  /* 0x0000504012047890 */ /* 0x000fe2000fffe0ff */
[----:B------:R-:W1:Y:S03]  /*1460*/  LDCU.64 UR6, c[0x0][0x3c0] ;  /* 0x00007800ff0677ac */ /* 0x000e660008000a00 */
[----:B------:R2:W3:Y:S01]  /*1470*/  LDG.E R3, desc[UR14][R6.64] ;  /* 0x0000000e06037981 */ /* 0x0004e2000c1e1900 */
[----:B------:R-:W-:-:S06]  /*1480*/  ULEA UR4, UR19, UR4, 0x18 ;  /* 0x0000000413047291 */ /* 0x000fcc000f8ec0ff */
[----:B------:R-:W-:-:S05]  /*1490*/  LEA R5, R2, UR4, 0x2 ;  /* 0x0000000402057c11 */ /* 0x000fca000f8e10ff */
[----:B------:R-:W4:Y:S01]  /*14a0*/  LDS R8, [R5] ;  /* 0x0000000005087984 */ /* 0x000f220000000800 */
[----:B-1----:R-:W-:-:S03]  /*14b0*/  IADD3 R4, P0, PT, R4, UR6, RZ ;  /* 0x0000000604047c10 */ /* 0x002fc6000ff1e0ff */
[----:B------:R-:W1:Y:S04]  /*14c0*/  LDS R9, [R5+0x40] ;  /* 0x0000400005097984 */ /* 0x000e680000000800 */
[----:B0-----:R-:W0:Y:S04]  /*14d0*/  LDS R11, [R5+0x80] ;  /* 0x00008000050b7984 */ /* 0x001e280000000800 */
[----:B------:R-:W5:Y:S04]  /*14e0*/  LDS R13, [R5+0xc0] ;  /* 0x0000c000050d7984 */ /* 0x000f680000000800 */
[----:B------:R-:W5:Y:S04]  /*14f0*/  LDS R15, [R5+0x100] ;  /* 0x00010000050f7984 */ /* 0x000f680000000800 */
[----:B------:R-:W5:Y:S04]  /*1500*/  LDS R17, [R5+0x140] ;  /* 0x0001400005117984 */ /* 0x000f680000000800 */
[----:B------:R-:W5:Y:S04]  /*1510*/  LDS R19, [R5+0x180] ;  /* 0x0001800005137984 */ /* 0x000f680000000800 */
[----:B--2---:R-:W2:Y:S04]  /*1520*/  LDS R7, [R5+0x1c0] ;  /* 0x0001c00005077984 */ /* 0x004ea80000000800 */
[----:B------:R-:W2:Y:S04]  /*1530*/  LDS R6, [R5+0x200] ;  /* 0x0002000005067984 */ /* 0x000ea80000000800 */
[----:B------:R-:W2:Y:S01]  /*1540*/  LDS R21, [R5+0x240] ;  /* 0x0002400005157984 */ /* 0x000ea20000000800 */
[----:B----4-:R-:W-:-:S03]  /*1550*/  FADD R8, RZ, R8 ;  /* 0x00000008ff087221 */ /* 0x010fc60000000000 */
[----:B------:R-:W4:Y:S01]  /*1560*/  LDS R2, [R5+0x280] ;  /* 0x0002800005027984 */ /* 0x000f220000000800 */
[----:B-1----:R-:W-:-:S03]  /*1570*/  FADD R8, R8, R9 ;  /* 0x0000000908087221 */ /* 0x002fc60000000000 */
[----:B------:R-:W1:Y:S01]  /*1580*/  LDS R9, [R5+0x2c0] ;  /* 0x0002c00005097984 */ /* 0x000e620000000800 */
[----:B0-----:R-:W-:-:S03]  /*1590*/  FADD R8, R8, R11 ;  /* 0x0000000b08087221 */ /* 0x001fc60000000000 */
[----:B------:R-:W0:Y:S01]  /*15a0*/  LDS R11, [R5+0x300] ;  /* 0x00030000050b7984 */ /* 0x000e220000000800 */
[----:B-----5:R-:W-:-:S03]  /*15b0*/  FADD R8, R8, R13 ;  /* 0x0000000d08087221 */ /* 0x020fc60000000000 */
[----:B------:R-:W5:Y:S01]  /*15c0*/  LDS R13, [R5+0x340] ;  /* 0x00034000050d7984 */ /* 0x000f620000000800 */
[----:B------:R-:W-:-:S03]  /*15d0*/  FADD R8, R8, R15 ;  /* 0x0000000f08087221 */ /* 0x000fc60000000000 */
[----:B------:R-:W5:Y:S01]  /*15e0*/  LDS R15, [R5+0x380] ;  /* 0x00038000050f7984 */ /* 0x000f620000000800 */
[----:B------:R-:W-:-:S03]  /*15f0*/  FADD R8, R8, R17 ;  /* 0x0000001108087221 */ /* 0x000fc60000000000 */
[----:B------:R2:W5:Y:S01]  /*1600*/  LDS R17, [R5+0x3c0] ;  /* 0x0003c00005117984 */ /* 0x0005620000000800 */
[----:B------:R-:W-:-:S04]  /*1610*/  FADD R8, R8, R19 ;  /* 0x0000001308087221 */ /* 0x000fc80000000000 */
[----:B--2---:R-:W-:Y:S01]  /*1620*/  FADD R7, R8, R7 ;  /* 0x0000000708077221 */ /* 0x004fe20000000000 */
[----:B------:R-:W-:-:S03]  /*1630*/  IADD3.X R5, PT, PT, R0, UR7, RZ, P0, !PT ;  /* 0x0000000700057c10 */ /* 0x000fc600087fe4ff */
[----:B------:R-:W-:-:S04]  /*1640*/  FADD R6, R7, R6 ;  /* 0x0000000607067221 */ /* 0x000fc80000000000 */
[----:B------:R-:W-:-:S04]  /*1650*/  FADD R21, R6, R21 ;  /* 0x0000001506157221 */ /* 0x000fc80000000000 */
[----:B----4-:R-:W-:-:S04]  /*1660*/  FADD R2, R21, R2 ;  /* 0x0000000215027221 */ /* 0x010fc80000000000 */
[----:B-1----:R-:W-:-:S04]  /*1670*/  FADD R2, R2, R9 ;  /* 0x0000000902027221 */ /* 0x002fc80000000000 */
[----:B0-----:R-:W-:-:S04]  /*1680*/  FADD R2, R2, R11 ;  /* 0x0000000b02027221 */ /* 0x001fc80000000000 */
[----:B-----5:R-:W-:-:S04]  /*1690*/  FADD R2, R2, R13 ;  /* 0x0000000d02027221 */ /* 0x020fc80000000000 */
[----:B------:R-:W-:-:S04]  /*16a0*/  FADD R2, R2, R15 ;  /* 0x0000000f02027221 */ /* 0x000fc80000000000 */
[----:B------:R-:W-:Y:S01]  /*16b0*/  FADD R2, R2, R17 ;  /* 0x0000001102027221 */ /* 0x000fe20000000000 */
[----:B---3--:R-:W-:-:S04]  /*16c0*/  FMUL R3, R3, 0.80000001192092895508 ;  /* 0x3f4ccccd03037820 */ /* 0x008fc80000400000 */
[----:B------:R-:W-:-:S05]  /*16d0*/  FFMA R3, R2, 0.050000000745058059692, R3 ;  /* 0x3d4ccccd02037823 */ /* 0x000fca0000000003 */
[----:B------:R2:W-:Y:S02]  /*16e0*/  STG.E desc[UR14][R4.64], R3 ;  /* 0x0000000304007986 */ /* 0x0005e4000c10190e */
.L_x_7:
[----:B------:R-:W-:Y:S05]  /*16f0*/  BSYNC.RECONVERGENT B0 ;  /* 0x0000000000007941 */ /* 0x000fea0003800200 */
.L_x_0:
[----:B------:R-:W-:Y:S06]  /*1700*/  BAR.SYNC.DEFER_BLOCKING 0x0 ;  /* 0x0000000000007b1d */ /* 0x000fec0000010000 */
[----:B------:R-:W-:Y:S05]  /*1710*/  EXIT ;  /* 0x000000000000794d */ /* 0x000fea0003800000 */
.L_x_8:
[----:B------:R-:W-:-:S00]  /*1720*/  BRA `(.L_x_8) ;  /* 0xfffffffc00fc7947 */ /* 0x000fc0000383ffff */
[----:B------:R-:W-:-:S00]  /*1730*/  NOP ;  /* 0x0000000000007918 */ /* 0x000fc00000000000 */
        /* <DEDUP_REMOVED lines=12> */
.L_x_9:


//--------------------- .nv.shared._Z10matrix_mulPfS_S_S_S_S_S_S_S_iiiiii --------------------------
	.section	.nv.shared._Z10matrix_mulPfS_S_S_S_S_S_S_S_iiiiii,"aw",@nobits
	.sectionflags	@""
	.align	4
.nv.shared._Z10matrix_mulPfS_S_S_S_S_S_S_S_iiiiii:
	.zero		22592


//--------------------- .nv.shared.reserved.0     --------------------------
	.section	.nv.shared.reserved.0,"aw",@nobits
	.weak		__nv_reservedSMEM_offset_0_alias
	.size		__nv_reservedSMEM_offset_0_alias, 0, 64
	.other		__nv_reservedSMEM_offset_0_alias,@"STO_CUDA_RESERVED_SHARED STV_DEFAULT"
__nv_reservedSMEM_offset_0_alias:
	.zero		0
	.zero		64


//--------------------- .nv.constant0._Z10matrix_mulPfS_S_S_S_S_S_S_S_iiiiii --------------------------
	.section	.nv.constant0._Z10matrix_mulPfS_S_S_S_S_S_S_S_iiiiii,"a",@progbits
	.sectionflags	@""
	.align	4
.nv.constant0._Z10matrix_mulPfS_S_S_S_S_S_S_S_iiiiii:
	.zero		992


//--------------------- SYMBOLS --------------------------

	.type		.nv.reservedSmem.offset0,@object
	.size		.nv.reservedSmem.offset0,0x4
	.type		.nv.reservedSmem.cap,@object
	.size		.nv.reservedSmem.cap,0x4
